//
// Generated by NVIDIA NVVM Compiler
//
// Compiler Build ID: CL-36424714
// Cuda compilation tools, release 13.0, V13.0.88
// Based on NVVM 20.0.0
//

.version 9.0
.target sm_100
.address_size 64

	// .globl	_Z27radixSelectTopK_fp32_kernelPKfPiPKiPKji
// _ZZ27radixSelectTopK_fp32_kernelPKfPiPKiPKjiE15sharedHistogram has been demoted

.visible .entry _Z27radixSelectTopK_fp32_kernelPKfPiPKiPKji(
	.param .u64 .ptr .align 1 _Z27radixSelectTopK_fp32_kernelPKfPiPKiPKji_param_0,
	.param .u64 .ptr .align 1 _Z27radixSelectTopK_fp32_kernelPKfPiPKiPKji_param_1,
	.param .u64 .ptr .align 1 _Z27radixSelectTopK_fp32_kernelPKfPiPKiPKji_param_2,
	.param .u64 .ptr .align 1 _Z27radixSelectTopK_fp32_kernelPKfPiPKiPKji_param_3,
	.param .u32 _Z27radixSelectTopK_fp32_kernelPKfPiPKiPKji_param_4
)
{
	.reg .pred 	%p<63>;
	.reg .b32 	%r<454>;
	.reg .b64 	%rd<40>;
	// demoted variable
	.shared .align 4 .b8 _ZZ27radixSelectTopK_fp32_kernelPKfPiPKiPKjiE15sharedHistogram[1024];
	ld.param.u64 	%rd11, [_Z27radixSelectTopK_fp32_kernelPKfPiPKiPKji_param_0];
	ld.param.u64 	%rd10, [_Z27radixSelectTopK_fp32_kernelPKfPiPKiPKji_param_1];
	ld.param.u64 	%rd12, [_Z27radixSelectTopK_fp32_kernelPKfPiPKiPKji_param_2];
	ld.param.u64 	%rd13, [_Z27radixSelectTopK_fp32_kernelPKfPiPKiPKji_param_3];
	ld.param.u32 	%r64, [_Z27radixSelectTopK_fp32_kernelPKfPiPKiPKji_param_4];
	cvta.to.global.u64 	%rd1, %rd13;
	cvta.to.global.u64 	%rd2, %rd11;
	cvta.to.global.u64 	%rd14, %rd12;
	mov.u32 	%r1, %ctaid.y;
	mov.u32 	%r65, %ctaid.x;
	shl.b32 	%r2, %r65, 12;
	add.s32 	%r3, %r2, 4096;
	mov.u32 	%r4, %tid.x;
	shl.b32 	%r5, %r1, 17;
	cvt.u64.u32 	%rd3, %r1;
	mul.wide.u32 	%rd15, %r1, 4;
	add.s64 	%rd16, %rd14, %rd15;
	ld.global.nc.u32 	%r66, [%rd16];
	setp.eq.s32 	%p1, %r66, 0;
	@%p1 bra 	$L__BB0_95;
	setp.gt.u32 	%p2, %r4, 255;
	shl.b32 	%r67, %r4, 2;
	mov.u32 	%r68, _ZZ27radixSelectTopK_fp32_kernelPKfPiPKiPKjiE15sharedHistogram;
	add.s32 	%r6, %r68, %r67;
	@%p2 bra 	$L__BB0_3;
	mov.b32 	%r69, 0;
	st.shared.u32 	[%r6], %r69;
$L__BB0_3:
	mul.wide.u32 	%rd17, %r5, 4;
	add.s64 	%rd4, %rd2, %rd17;
	bar.sync 	0;
	shl.b32 	%r7, %r64, 3;
	sub.s32 	%r8, 24, %r7;
	setp.ne.s32 	%p3, %r64, 0;
	@%p3 bra 	$L__BB0_11;
	add.s32 	%r448, %r2, %r67;
	setp.ge.s32 	%p33, %r448, %r3;
	setp.gt.s32 	%p34, %r448, 131071;
	or.pred  	%p35, %p33, %p34;
	@%p35 bra 	$L__BB0_58;
	mov.u32 	%r251, %ntid.x;
	shl.b32 	%r10, %r251, 2;
	add.s32 	%r252, %r448, %r10;
	max.s32 	%r253, %r252, %r3;
	setp.lt.s32 	%p36, %r252, %r3;
	selp.u32 	%r254, 1, 0, %p36;
	add.s32 	%r255, %r252, %r254;
	sub.s32 	%r256, %r253, %r255;
	div.u32 	%r257, %r256, %r10;
	add.s32 	%r258, %r257, %r254;
	max.s32 	%r259, %r252, 131072;
	setp.lt.s32 	%p37, %r252, 131072;
	selp.u32 	%r260, 1, 0, %p37;
	add.s32 	%r261, %r252, %r260;
	sub.s32 	%r262, %r259, %r261;
	div.u32 	%r263, %r262, %r10;
	add.s32 	%r264, %r263, %r260;
	min.u32 	%r11, %r258, %r264;
	and.b32  	%r265, %r11, 3;
	setp.eq.s32 	%p38, %r265, 3;
	@%p38 bra 	$L__BB0_8;
	add.s32 	%r266, %r11, 1;
	and.b32  	%r267, %r266, 3;
	neg.s32 	%r446, %r267;
$L__BB0_7:
	.pragma "nounroll";
	mul.wide.s32 	%rd29, %r448, 4;
	add.s64 	%rd30, %rd4, %rd29;
	ld.global.v4.u32 	{%r268, %r269, %r270, %r271}, [%rd30];
	or.b32  	%r272, %r268, -2147483648;
	or.b32  	%r273, %r269, -2147483648;
	or.b32  	%r274, %r270, -2147483648;
	or.b32  	%r275, %r271, -2147483648;
	st.global.v4.u32 	[%rd30], {%r272, %r273, %r274, %r275};
	shr.u32 	%r276, %r272, %r8;
	shl.b32 	%r277, %r276, 2;
	sub.s32 	%r279, %r68, %r277;
	atom.shared.add.u32 	%r280, [%r279+1020], 1;
	shr.u32 	%r281, %r273, %r8;
	shl.b32 	%r282, %r281, 2;
	sub.s32 	%r283, %r68, %r282;
	atom.shared.add.u32 	%r284, [%r283+1020], 1;
	shr.u32 	%r285, %r274, %r8;
	shl.b32 	%r286, %r285, 2;
	sub.s32 	%r287, %r68, %r286;
	atom.shared.add.u32 	%r288, [%r287+1020], 1;
	shr.u32 	%r289, %r275, %r8;
	shl.b32 	%r290, %r289, 2;
	sub.s32 	%r291, %r68, %r290;
	atom.shared.add.u32 	%r292, [%r291+1020], 1;
	add.s32 	%r448, %r448, %r10;
	add.s32 	%r446, %r446, 1;
	setp.ne.s32 	%p39, %r446, 0;
	@%p39 bra 	$L__BB0_7;
$L__BB0_8:
	setp.lt.u32 	%p40, %r11, 3;
	@%p40 bra 	$L__BB0_58;
	mul.wide.u32 	%rd33, %r10, 4;
$L__BB0_10:
	mul.wide.s32 	%rd31, %r448, 4;
	add.s64 	%rd32, %rd4, %rd31;
	ld.global.v4.u32 	{%r293, %r294, %r295, %r296}, [%rd32];
	or.b32  	%r297, %r293, -2147483648;
	or.b32  	%r298, %r294, -2147483648;
	or.b32  	%r299, %r295, -2147483648;
	or.b32  	%r300, %r296, -2147483648;
	st.global.v4.u32 	[%rd32], {%r297, %r298, %r299, %r300};
	shr.u32 	%r301, %r297, %r8;
	shl.b32 	%r302, %r301, 2;
	sub.s32 	%r304, %r68, %r302;
	atom.shared.add.u32 	%r305, [%r304+1020], 1;
	shr.u32 	%r306, %r298, %r8;
	shl.b32 	%r307, %r306, 2;
	sub.s32 	%r308, %r68, %r307;
	atom.shared.add.u32 	%r309, [%r308+1020], 1;
	shr.u32 	%r310, %r299, %r8;
	shl.b32 	%r311, %r310, 2;
	sub.s32 	%r312, %r68, %r311;
	atom.shared.add.u32 	%r313, [%r312+1020], 1;
	shr.u32 	%r314, %r300, %r8;
	shl.b32 	%r315, %r314, 2;
	sub.s32 	%r316, %r68, %r315;
	atom.shared.add.u32 	%r317, [%r316+1020], 1;
	add.s32 	%r318, %r448, %r10;
	add.s64 	%rd34, %rd32, %rd33;
	ld.global.v4.u32 	{%r319, %r320, %r321, %r322}, [%rd34];
	or.b32  	%r323, %r319, -2147483648;
	or.b32  	%r324, %r320, -2147483648;
	or.b32  	%r325, %r321, -2147483648;
	or.b32  	%r326, %r322, -2147483648;
	st.global.v4.u32 	[%rd34], {%r323, %r324, %r325, %r326};
	shr.u32 	%r327, %r323, %r8;
	shl.b32 	%r328, %r327, 2;
	sub.s32 	%r329, %r68, %r328;
	atom.shared.add.u32 	%r330, [%r329+1020], 1;
	shr.u32 	%r331, %r324, %r8;
	shl.b32 	%r332, %r331, 2;
	sub.s32 	%r333, %r68, %r332;
	atom.shared.add.u32 	%r334, [%r333+1020], 1;
	shr.u32 	%r335, %r325, %r8;
	shl.b32 	%r336, %r335, 2;
	sub.s32 	%r337, %r68, %r336;
	atom.shared.add.u32 	%r338, [%r337+1020], 1;
	shr.u32 	%r339, %r326, %r8;
	shl.b32 	%r340, %r339, 2;
	sub.s32 	%r341, %r68, %r340;
	atom.shared.add.u32 	%r342, [%r341+1020], 1;
	add.s32 	%r343, %r318, %r10;
	add.s64 	%rd35, %rd34, %rd33;
	ld.global.v4.u32 	{%r344, %r345, %r346, %r347}, [%rd35];
	or.b32  	%r348, %r344, -2147483648;
	or.b32  	%r349, %r345, -2147483648;
	or.b32  	%r350, %r346, -2147483648;
	or.b32  	%r351, %r347, -2147483648;
	st.global.v4.u32 	[%rd35], {%r348, %r349, %r350, %r351};
	shr.u32 	%r352, %r348, %r8;
	shl.b32 	%r353, %r352, 2;
	sub.s32 	%r354, %r68, %r353;
	atom.shared.add.u32 	%r355, [%r354+1020], 1;
	shr.u32 	%r356, %r349, %r8;
	shl.b32 	%r357, %r356, 2;
	sub.s32 	%r358, %r68, %r357;
	atom.shared.add.u32 	%r359, [%r358+1020], 1;
	shr.u32 	%r360, %r350, %r8;
	shl.b32 	%r361, %r360, 2;
	sub.s32 	%r362, %r68, %r361;
	atom.shared.add.u32 	%r363, [%r362+1020], 1;
	shr.u32 	%r364, %r351, %r8;
	shl.b32 	%r365, %r364, 2;
	sub.s32 	%r366, %r68, %r365;
	atom.shared.add.u32 	%r367, [%r366+1020], 1;
	add.s32 	%r368, %r343, %r10;
	add.s64 	%rd36, %rd35, %rd33;
	ld.global.v4.u32 	{%r369, %r370, %r371, %r372}, [%rd36];
	or.b32  	%r373, %r369, -2147483648;
	or.b32  	%r374, %r370, -2147483648;
	or.b32  	%r375, %r371, -2147483648;
	or.b32  	%r376, %r372, -2147483648;
	st.global.v4.u32 	[%rd36], {%r373, %r374, %r375, %r376};
	shr.u32 	%r377, %r373, %r8;
	shl.b32 	%r378, %r377, 2;
	sub.s32 	%r379, %r68, %r378;
	atom.shared.add.u32 	%r380, [%r379+1020], 1;
	shr.u32 	%r381, %r374, %r8;
	shl.b32 	%r382, %r381, 2;
	sub.s32 	%r383, %r68, %r382;
	atom.shared.add.u32 	%r384, [%r383+1020], 1;
	shr.u32 	%r385, %r375, %r8;
	shl.b32 	%r386, %r385, 2;
	sub.s32 	%r387, %r68, %r386;
	atom.shared.add.u32 	%r388, [%r387+1020], 1;
	shr.u32 	%r389, %r376, %r8;
	shl.b32 	%r390, %r389, 2;
	sub.s32 	%r391, %r68, %r390;
	atom.shared.add.u32 	%r392, [%r391+1020], 1;
	add.s32 	%r448, %r368, %r10;
	setp.ge.s32 	%p41, %r448, %r3;
	setp.gt.s32 	%p42, %r448, 131071;
	or.pred  	%p43, %p41, %p42;
	@%p43 bra 	$L__BB0_58;
	bra.uni 	$L__BB0_10;
$L__BB0_11:
	add.s32 	%r452, %r2, %r67;
	setp.ge.s32 	%p4, %r452, %r3;
	setp.gt.s32 	%p5, %r452, 131071;
	or.pred  	%p6, %p4, %p5;
	@%p6 bra 	$L__BB0_58;
	sub.s32 	%r21, 32, %r7;
	shl.b64 	%rd18, %rd3, 2;
	add.s64 	%rd19, %rd1, %rd18;
	ld.global.nc.u32 	%r22, [%rd19];
	mov.u32 	%r71, %ntid.x;
	shl.b32 	%r23, %r71, 2;
	add.s32 	%r72, %r452, %r23;
	max.s32 	%r73, %r72, %r3;
	setp.lt.s32 	%p7, %r72, %r3;
	selp.u32 	%r74, 1, 0, %p7;
	add.s32 	%r75, %r72, %r74;
	sub.s32 	%r76, %r73, %r75;
	div.u32 	%r77, %r76, %r23;
	add.s32 	%r78, %r77, %r74;
	max.s32 	%r79, %r72, 131072;
	setp.lt.s32 	%p8, %r72, 131072;
	selp.u32 	%r80, 1, 0, %p8;
	add.s32 	%r81, %r72, %r80;
	sub.s32 	%r82, %r79, %r81;
	div.u32 	%r83, %r82, %r23;
	add.s32 	%r84, %r83, %r80;
	min.u32 	%r24, %r78, %r84;
	and.b32  	%r85, %r24, 3;
	setp.eq.s32 	%p9, %r85, 3;
	@%p9 bra 	$L__BB0_23;
	add.s32 	%r86, %r24, 1;
	and.b32  	%r87, %r86, 3;
	neg.s32 	%r450, %r87;
$L__BB0_14:
	.pragma "nounroll";
	mul.wide.s32 	%rd21, %r452, 4;
	add.s64 	%rd22, %rd4, %rd21;
	ld.global.v4.u32 	{%r28, %r29, %r30, %r31}, [%rd22];
	shr.u32 	%r88, %r28, %r21;
	setp.ne.s32 	%p10, %r88, %r22;
	@%p10 bra 	$L__BB0_16;
	shr.u32 	%r89, %r28, %r8;
	shl.b32 	%r90, %r89, 2;
	not.b32 	%r91, %r90;
	and.b32  	%r92, %r91, 1020;
	add.s32 	%r94, %r68, %r92;
	atom.shared.add.u32 	%r95, [%r94], 1;
$L__BB0_16:
	shr.u32 	%r96, %r29, %r21;
	setp.ne.s32 	%p11, %r96, %r22;
	@%p11 bra 	$L__BB0_18;
	shr.u32 	%r97, %r29, %r8;
	shl.b32 	%r98, %r97, 2;
	not.b32 	%r99, %r98;
	and.b32  	%r100, %r99, 1020;
	add.s32 	%r102, %r68, %r100;
	atom.shared.add.u32 	%r103, [%r102], 1;
$L__BB0_18:
	shr.u32 	%r104, %r30, %r21;
	setp.ne.s32 	%p12, %r104, %r22;
	@%p12 bra 	$L__BB0_20;
	shr.u32 	%r105, %r30, %r8;
	shl.b32 	%r106, %r105, 2;
	not.b32 	%r107, %r106;
	and.b32  	%r108, %r107, 1020;
	add.s32 	%r110, %r68, %r108;
	atom.shared.add.u32 	%r111, [%r110], 1;
$L__BB0_20:
	shr.u32 	%r112, %r31, %r21;
	setp.ne.s32 	%p13, %r112, %r22;
	@%p13 bra 	$L__BB0_22;
	shr.u32 	%r113, %r31, %r8;
	shl.b32 	%r114, %r113, 2;
	not.b32 	%r115, %r114;
	and.b32  	%r116, %r115, 1020;
	add.s32 	%r118, %r68, %r116;
	atom.shared.add.u32 	%r119, [%r118], 1;
$L__BB0_22:
	add.s32 	%r452, %r452, %r23;
	add.s32 	%r450, %r450, 1;
	setp.ne.s32 	%p14, %r450, 0;
	@%p14 bra 	$L__BB0_14;
$L__BB0_23:
	setp.lt.u32 	%p15, %r24, 3;
	@%p15 bra 	$L__BB0_58;
	mul.wide.u32 	%rd24, %r23, 4;
$L__BB0_25:
	mul.wide.s32 	%rd23, %r452, 4;
	add.s64 	%rd7, %rd4, %rd23;
	ld.global.v4.u32 	{%r36, %r37, %r38, %r39}, [%rd7];
	shr.u32 	%r120, %r36, %r21;
	setp.ne.s32 	%p16, %r120, %r22;
	@%p16 bra 	$L__BB0_27;
	shr.u32 	%r121, %r36, %r8;
	shl.b32 	%r122, %r121, 2;
	not.b32 	%r123, %r122;
	and.b32  	%r124, %r123, 1020;
	add.s32 	%r126, %r68, %r124;
	atom.shared.add.u32 	%r127, [%r126], 1;
$L__BB0_27:
	shr.u32 	%r128, %r37, %r21;
	setp.ne.s32 	%p17, %r128, %r22;
	@%p17 bra 	$L__BB0_29;
	shr.u32 	%r129, %r37, %r8;
	shl.b32 	%r130, %r129, 2;
	not.b32 	%r131, %r130;
	and.b32  	%r132, %r131, 1020;
	add.s32 	%r134, %r68, %r132;
	atom.shared.add.u32 	%r135, [%r134], 1;
$L__BB0_29:
	shr.u32 	%r136, %r38, %r21;
	setp.ne.s32 	%p18, %r136, %r22;
	@%p18 bra 	$L__BB0_31;
	shr.u32 	%r137, %r38, %r8;
	shl.b32 	%r138, %r137, 2;
	not.b32 	%r139, %r138;
	and.b32  	%r140, %r139, 1020;
	add.s32 	%r142, %r68, %r140;
	atom.shared.add.u32 	%r143, [%r142], 1;
$L__BB0_31:
	shr.u32 	%r144, %r39, %r21;
	setp.ne.s32 	%p19, %r144, %r22;
	@%p19 bra 	$L__BB0_33;
	shr.u32 	%r145, %r39, %r8;
	shl.b32 	%r146, %r145, 2;
	not.b32 	%r147, %r146;
	and.b32  	%r148, %r147, 1020;
	add.s32 	%r150, %r68, %r148;
	atom.shared.add.u32 	%r151, [%r150], 1;
$L__BB0_33:
	add.s64 	%rd8, %rd7, %rd24;
	ld.global.v4.u32 	{%r40, %r41, %r42, %r43}, [%rd8];
	shr.u32 	%r152, %r40, %r21;
	setp.ne.s32 	%p20, %r152, %r22;
	@%p20 bra 	$L__BB0_35;
	shr.u32 	%r153, %r40, %r8;
	shl.b32 	%r154, %r153, 2;
	not.b32 	%r155, %r154;
	and.b32  	%r156, %r155, 1020;
	add.s32 	%r158, %r68, %r156;
	atom.shared.add.u32 	%r159, [%r158], 1;
$L__BB0_35:
	shr.u32 	%r160, %r41, %r21;
	setp.ne.s32 	%p21, %r160, %r22;
	@%p21 bra 	$L__BB0_37;
	shr.u32 	%r161, %r41, %r8;
	shl.b32 	%r162, %r161, 2;
	not.b32 	%r163, %r162;
	and.b32  	%r164, %r163, 1020;
	add.s32 	%r166, %r68, %r164;
	atom.shared.add.u32 	%r167, [%r166], 1;
$L__BB0_37:
	shr.u32 	%r168, %r42, %r21;
	setp.ne.s32 	%p22, %r168, %r22;
	@%p22 bra 	$L__BB0_39;
	shr.u32 	%r169, %r42, %r8;
	shl.b32 	%r170, %r169, 2;
	not.b32 	%r171, %r170;
	and.b32  	%r172, %r171, 1020;
	add.s32 	%r174, %r68, %r172;
	atom.shared.add.u32 	%r175, [%r174], 1;
$L__BB0_39:
	shr.u32 	%r176, %r43, %r21;
	setp.ne.s32 	%p23, %r176, %r22;
	@%p23 bra 	$L__BB0_41;
	shr.u32 	%r177, %r43, %r8;
	shl.b32 	%r178, %r177, 2;
	not.b32 	%r179, %r178;
	and.b32  	%r180, %r179, 1020;
	add.s32 	%r182, %r68, %r180;
	atom.shared.add.u32 	%r183, [%r182], 1;
$L__BB0_41:
	add.s32 	%r44, %r452, %r23;
	add.s64 	%rd9, %rd8, %rd24;
	ld.global.v4.u32 	{%r45, %r46, %r47, %r48}, [%rd9];
	shr.u32 	%r184, %r45, %r21;
	setp.ne.s32 	%p24, %r184, %r22;
	@%p24 bra 	$L__BB0_43;
	shr.u32 	%r185, %r45, %r8;
	shl.b32 	%r186, %r185, 2;
	not.b32 	%r187, %r186;
	and.b32  	%r188, %r187, 1020;
	add.s32 	%r190, %r68, %r188;
	atom.shared.add.u32 	%r191, [%r190], 1;
$L__BB0_43:
	shr.u32 	%r192, %r46, %r21;
	setp.ne.s32 	%p25, %r192, %r22;
	@%p25 bra 	$L__BB0_45;
	shr.u32 	%r193, %r46, %r8;
	shl.b32 	%r194, %r193, 2;
	not.b32 	%r195, %r194;
	and.b32  	%r196, %r195, 1020;
	add.s32 	%r198, %r68, %r196;
	atom.shared.add.u32 	%r199, [%r198], 1;
$L__BB0_45:
	shr.u32 	%r200, %r47, %r21;
	setp.ne.s32 	%p26, %r200, %r22;
	@%p26 bra 	$L__BB0_47;
	shr.u32 	%r201, %r47, %r8;
	shl.b32 	%r202, %r201, 2;
	not.b32 	%r203, %r202;
	and.b32  	%r204, %r203, 1020;
	add.s32 	%r206, %r68, %r204;
	atom.shared.add.u32 	%r207, [%r206], 1;
$L__BB0_47:
	shr.u32 	%r208, %r48, %r21;
	setp.ne.s32 	%p27, %r208, %r22;
	@%p27 bra 	$L__BB0_49;
	shr.u32 	%r209, %r48, %r8;
	shl.b32 	%r210, %r209, 2;
	not.b32 	%r211, %r210;
	and.b32  	%r212, %r211, 1020;
	add.s32 	%r214, %r68, %r212;
	atom.shared.add.u32 	%r215, [%r214], 1;
$L__BB0_49:
	add.s32 	%r49, %r44, %r23;
	add.s64 	%rd27, %rd9, %rd24;
	ld.global.v4.u32 	{%r50, %r51, %r52, %r53}, [%rd27];
	shr.u32 	%r216, %r50, %r21;
	setp.ne.s32 	%p28, %r216, %r22;
	@%p28 bra 	$L__BB0_51;
	shr.u32 	%r217, %r50, %r8;
	shl.b32 	%r218, %r217, 2;
	not.b32 	%r219, %r218;
	and.b32  	%r220, %r219, 1020;
	add.s32 	%r222, %r68, %r220;
	atom.shared.add.u32 	%r223, [%r222], 1;
$L__BB0_51:
	shr.u32 	%r224, %r51, %r21;
	setp.ne.s32 	%p29, %r224, %r22;
	@%p29 bra 	$L__BB0_53;
	shr.u32 	%r225, %r51, %r8;
	shl.b32 	%r226, %r225, 2;
	not.b32 	%r227, %r226;
	and.b32  	%r228, %r227, 1020;
	add.s32 	%r230, %r68, %r228;
	atom.shared.add.u32 	%r231, [%r230], 1;
$L__BB0_53:
	shr.u32 	%r232, %r52, %r21;
	setp.ne.s32 	%p30, %r232, %r22;
	@%p30 bra 	$L__BB0_55;
	shr.u32 	%r233, %r52, %r8;
	shl.b32 	%r234, %r233, 2;
	not.b32 	%r235, %r234;
	and.b32  	%r236, %r235, 1020;
	add.s32 	%r238, %r68, %r236;
	atom.shared.add.u32 	%r239, [%r238], 1;
$L__BB0_55:
	shr.u32 	%r240, %r53, %r21;
	setp.ne.s32 	%p31, %r240, %r22;
	@%p31 bra 	$L__BB0_57;
	shr.u32 	%r241, %r53, %r8;
	shl.b32 	%r242, %r241, 2;
	not.b32 	%r243, %r242;
	and.b32  	%r244, %r243, 1020;
	add.s32 	%r246, %r68, %r244;
	atom.shared.add.u32 	%r247, [%r246], 1;
$L__BB0_57:
	add.s32 	%r248, %r49, %r23;
	add.s32 	%r452, %r248, %r23;
	min.s32 	%r249, %r3, 131072;
	setp.gt.s32 	%p32, %r249, %r452;
	@%p32 bra 	$L__BB0_25;
$L__BB0_58:
	setp.gt.u32 	%p44, %r4, 255;
	bar.sync 	0;
	@%p44 bra 	$L__BB0_95;
	add.s32 	%r55, %r4, 1;
	and.b32  	%r56, %r4, 1;
	setp.eq.s32 	%p45, %r56, 0;
	@%p45 bra 	$L__BB0_61;
	ld.shared.u32 	%r393, [%r6+-4];
	ld.shared.u32 	%r394, [%r6];
	add.s32 	%r395, %r394, %r393;
	st.shared.u32 	[%r6], %r395;
$L__BB0_61:
	bar.sync 	0;
	and.b32  	%r57, %r55, 3;
	setp.ne.s32 	%p46, %r57, 0;
	@%p46 bra 	$L__BB0_63;
	ld.shared.u32 	%r396, [%r6+-8];
	ld.shared.u32 	%r397, [%r6];
	add.s32 	%r398, %r397, %r396;
	st.shared.u32 	[%r6], %r398;
$L__BB0_63:
	bar.sync 	0;
	and.b32  	%r58, %r55, 7;
	setp.ne.s32 	%p47, %r58, 0;
	@%p47 bra 	$L__BB0_65;
	ld.shared.u32 	%r399, [%r6+-16];
	ld.shared.u32 	%r400, [%r6];
	add.s32 	%r401, %r400, %r399;
	st.shared.u32 	[%r6], %r401;
$L__BB0_65:
	bar.sync 	0;
	and.b32  	%r59, %r55, 15;
	setp.ne.s32 	%p48, %r59, 0;
	@%p48 bra 	$L__BB0_67;
	ld.shared.u32 	%r402, [%r6+-32];
	ld.shared.u32 	%r403, [%r6];
	add.s32 	%r404, %r403, %r402;
	st.shared.u32 	[%r6], %r404;
$L__BB0_67:
	bar.sync 	0;
	and.b32  	%r60, %r55, 31;
	setp.ne.s32 	%p49, %r60, 0;
	@%p49 bra 	$L__BB0_69;
	ld.shared.u32 	%r405, [%r6+-64];
	ld.shared.u32 	%r406, [%r6];
	add.s32 	%r407, %r406, %r405;
	st.shared.u32 	[%r6], %r407;
$L__BB0_69:
	bar.sync 	0;
	and.b32  	%r61, %r55, 63;
	setp.ne.s32 	%p50, %r61, 0;
	@%p50 bra 	$L__BB0_71;
	ld.shared.u32 	%r408, [%r6+-128];
	ld.shared.u32 	%r409, [%r6];
	add.s32 	%r410, %r409, %r408;
	st.shared.u32 	[%r6], %r410;
$L__BB0_71:
	bar.sync 	0;
	and.b32  	%r62, %r55, 127;
	setp.ne.s32 	%p51, %r62, 0;
	@%p51 bra 	$L__BB0_73;
	ld.shared.u32 	%r411, [%r6+-256];
	ld.shared.u32 	%r412, [%r6];
	add.s32 	%r413, %r412, %r411;
	st.shared.u32 	[%r6], %r413;
$L__BB0_73:
	bar.sync 	0;
	and.b32  	%r63, %r55, 255;
	setp.ne.s32 	%p52, %r63, 0;
	@%p52 bra 	$L__BB0_75;
	ld.shared.u32 	%r414, [%r6+-512];
	ld.shared.u32 	%r415, [%r6];
	add.s32 	%r416, %r415, %r414;
	st.shared.u32 	[%r6], %r416;
$L__BB0_75:
	bar.sync 	0;
	setp.ne.s32 	%p53, %r4, 255;
	@%p53 bra 	$L__BB0_77;
	mov.b32 	%r417, 0;
	st.shared.u32 	[_ZZ27radixSelectTopK_fp32_kernelPKfPiPKiPKjiE15sharedHistogram+1020], %r417;
$L__BB0_77:
	setp.ne.s32 	%p54, %r63, 0;
	bar.sync 	0;
	@%p54 bra 	$L__BB0_79;
	ld.shared.u32 	%r418, [%r6+-512];
	ld.shared.u32 	%r419, [%r6];
	st.shared.u32 	[%r6+-512], %r419;
	add.s32 	%r420, %r419, %r418;
	st.shared.u32 	[%r6], %r420;
$L__BB0_79:
	setp.ne.s32 	%p55, %r62, 0;
	bar.sync 	0;
	@%p55 bra 	$L__BB0_81;
	ld.shared.u32 	%r421, [%r6+-256];
	ld.shared.u32 	%r422, [%r6];
	st.shared.u32 	[%r6+-256], %r422;
	add.s32 	%r423, %r422, %r421;
	st.shared.u32 	[%r6], %r423;
$L__BB0_81:
	setp.ne.s32 	%p56, %r61, 0;
	bar.sync 	0;
	@%p56 bra 	$L__BB0_83;
	ld.shared.u32 	%r424, [%r6+-128];
	ld.shared.u32 	%r425, [%r6];
	st.shared.u32 	[%r6+-128], %r425;
	add.s32 	%r426, %r425, %r424;
	st.shared.u32 	[%r6], %r426;
$L__BB0_83:
	setp.ne.s32 	%p57, %r60, 0;
	bar.sync 	0;
	@%p57 bra 	$L__BB0_85;
	ld.shared.u32 	%r427, [%r6+-64];
	ld.shared.u32 	%r428, [%r6];
	st.shared.u32 	[%r6+-64], %r428;
	add.s32 	%r429, %r428, %r427;
	st.shared.u32 	[%r6], %r429;
$L__BB0_85:
	setp.ne.s32 	%p58, %r59, 0;
	bar.sync 	0;
	@%p58 bra 	$L__BB0_87;
	ld.shared.u32 	%r430, [%r6+-32];
	ld.shared.u32 	%r431, [%r6];
	st.shared.u32 	[%r6+-32], %r431;
	add.s32 	%r432, %r431, %r430;
	st.shared.u32 	[%r6], %r432;
$L__BB0_87:
	setp.ne.s32 	%p59, %r58, 0;
	bar.sync 	0;
	@%p59 bra 	$L__BB0_89;
	ld.shared.u32 	%r433, [%r6+-16];
	ld.shared.u32 	%r434, [%r6];
	st.shared.u32 	[%r6+-16], %r434;
	add.s32 	%r435, %r434, %r433;
	st.shared.u32 	[%r6], %r435;
$L__BB0_89:
	setp.ne.s32 	%p60, %r57, 0;
	bar.sync 	0;
	@%p60 bra 	$L__BB0_91;
	ld.shared.u32 	%r436, [%r6+-8];
	ld.shared.u32 	%r437, [%r6];
	st.shared.u32 	[%r6+-8], %r437;
	add.s32 	%r438, %r437, %r436;
	st.shared.u32 	[%r6], %r438;
$L__BB0_91:
	setp.eq.s32 	%p61, %r56, 0;
	bar.sync 	0;
	@%p61 bra 	$L__BB0_93;
	ld.shared.u32 	%r439, [%r6+-4];
	ld.shared.u32 	%r440, [%r6];
	st.shared.u32 	[%r6+-4], %r440;
	add.s32 	%r441, %r440, %r439;
	st.shared.u32 	[%r6], %r441;
$L__BB0_93:
	setp.eq.s32 	%p62, %r4, 255;
	bar.sync 	0;
	@%p62 bra 	$L__BB0_95;
	shl.b32 	%r442, %r1, 8;
	add.s32 	%r443, %r442, %r4;
	cvta.to.global.u64 	%rd37, %rd10;
	mul.wide.u32 	%rd38, %r443, 4;
	add.s64 	%rd39, %rd37, %rd38;
	ld.shared.u32 	%r444, [%r6+4];
	atom.global.add.u32 	%r445, [%rd39], %r444;
$L__BB0_95:
	ret;

}
	// .globl	_Z21findRadixBucketKernelPiS_Pji
.visible .entry _Z21findRadixBucketKernelPiS_Pji(
	.param .u64 .ptr .align 1 _Z21findRadixBucketKernelPiS_Pji_param_0,
	.param .u64 .ptr .align 1 _Z21findRadixBucketKernelPiS_Pji_param_1,
	.param .u64 .ptr .align 1 _Z21findRadixBucketKernelPiS_Pji_param_2,
	.param .u32 _Z21findRadixBucketKernelPiS_Pji_param_3
)
{
	.reg .pred 	%p<8>;
	.reg .b32 	%r<22>;
	.reg .b64 	%rd<16>;

	ld.param.u64 	%rd5, [_Z21findRadixBucketKernelPiS_Pji_param_0];
	ld.param.u64 	%rd6, [_Z21findRadixBucketKernelPiS_Pji_param_1];
	ld.param.u64 	%rd7, [_Z21findRadixBucketKernelPiS_Pji_param_2];
	ld.param.u32 	%r5, [_Z21findRadixBucketKernelPiS_Pji_param_3];
	cvta.to.global.u64 	%rd8, %rd7;
	cvta.to.global.u64 	%rd9, %rd5;
	cvta.to.global.u64 	%rd10, %rd6;
	mov.u32 	%r6, %ctaid.x;
	shl.b32 	%r7, %r6, 8;
	mul.wide.u32 	%rd11, %r7, 4;
	add.s64 	%rd1, %rd9, %rd11;
	mul.wide.u32 	%rd12, %r6, 4;
	add.s64 	%rd2, %rd10, %rd12;
	add.s64 	%rd3, %rd8, %rd12;
	ld.global.u32 	%r1, [%rd2];
	setp.eq.s32 	%p1, %r1, 0;
	@%p1 bra 	$L__BB1_10;
	mov.u32 	%r2, %tid.x;
	setp.gt.u32 	%p2, %r2, 255;
	@%p2 bra 	$L__BB1_10;
	setp.ne.s32 	%p3, %r2, 0;
	mul.wide.u32 	%rd13, %r2, 4;
	add.s64 	%rd4, %rd1, %rd13;
	@%p3 bra 	$L__BB1_5;
	ld.global.u32 	%r17, [%rd1];
	setp.lt.s32 	%p7, %r17, %r1;
	@%p7 bra 	$L__BB1_9;
	ld.global.u32 	%r18, [%rd3];
	shl.b32 	%r19, %r18, 8;
	or.b32  	%r20, %r19, 255;
	st.global.u32 	[%rd3], %r20;
	bra.uni 	$L__BB1_9;
$L__BB1_5:
	add.s32 	%r8, %r2, -1;
	mul.wide.u32 	%rd14, %r8, 4;
	add.s64 	%rd15, %rd1, %rd14;
	ld.global.u32 	%r3, [%rd15];
	setp.le.s32 	%p4, %r1, %r3;
	@%p4 bra 	$L__BB1_9;
	ld.global.u32 	%r9, [%rd4];
	setp.lt.s32 	%p5, %r9, %r1;
	@%p5 bra 	$L__BB1_9;
	ld.global.u32 	%r10, [%rd3];
	shl.b32 	%r11, %r10, 8;
	sub.s32 	%r12, %r11, %r2;
	add.s32 	%r4, %r12, 255;
	st.global.u32 	[%rd3], %r4;
	sub.s32 	%r13, %r1, %r3;
	st.global.u32 	[%rd2], %r13;
	setp.ne.s32 	%p6, %r13, 0;
	@%p6 bra 	$L__BB1_9;
	shl.b32 	%r14, %r5, 3;
	sub.s32 	%r15, 24, %r14;
	shl.b32 	%r16, %r4, %r15;
	st.global.u32 	[%rd3], %r16;
$L__BB1_9:
	mov.b32 	%r21, 0;
	st.global.u32 	[%rd4], %r21;
$L__BB1_10:
	ret;

}
	// .globl	_Z23gatherTopKIndicesKernelPKfPbPj
.visible .entry _Z23gatherTopKIndicesKernelPKfPbPj(
	.param .u64 .ptr .align 1 _Z23gatherTopKIndicesKernelPKfPbPj_param_0,
	.param .u64 .ptr .align 1 _Z23gatherTopKIndicesKernelPKfPbPj_param_1,
	.param .u64 .ptr .align 1 _Z23gatherTopKIndicesKernelPKfPbPj_param_2
)
{
	.reg .pred 	%p<30>;
	.reg .b16 	%rs<21>;
	.reg .b32 	%r<65>;
	.reg .b64 	%rd<39>;

	ld.param.u64 	%rd7, [_Z23gatherTopKIndicesKernelPKfPbPj_param_0];
	ld.param.u64 	%rd8, [_Z23gatherTopKIndicesKernelPKfPbPj_param_1];
	ld.param.u64 	%rd9, [_Z23gatherTopKIndicesKernelPKfPbPj_param_2];
	cvta.to.global.u64 	%rd1, %rd8;
	cvta.to.global.u64 	%rd10, %rd9;
	cvta.to.global.u64 	%rd2, %rd7;
	mov.u32 	%r14, %ctaid.y;
	mul.wide.u32 	%rd11, %r14, 4;
	add.s64 	%rd3, %rd10, %rd11;
	mov.u32 	%r15, %ctaid.x;
	shl.b32 	%r16, %r15, 12;
	add.s32 	%r1, %r16, 4096;
	mov.u32 	%r17, %tid.x;
	shl.b32 	%r18, %r14, 17;
	cvt.u64.u32 	%rd4, %r18;
	shl.b32 	%r19, %r17, 2;
	or.b32  	%r63, %r16, %r19;
	setp.ge.s32 	%p1, %r63, %r1;
	setp.gt.s32 	%p2, %r63, 131071;
	or.pred  	%p3, %p1, %p2;
	@%p3 bra 	$L__BB2_7;
	ld.global.nc.u32 	%r3, [%rd3];
	mov.u32 	%r20, %ntid.x;
	shl.b32 	%r4, %r20, 2;
	add.s32 	%r21, %r63, %r4;
	max.s32 	%r22, %r21, %r1;
	setp.lt.s32 	%p4, %r21, %r1;
	selp.u32 	%r23, 1, 0, %p4;
	add.s32 	%r24, %r21, %r23;
	sub.s32 	%r25, %r22, %r24;
	div.u32 	%r26, %r25, %r4;
	add.s32 	%r27, %r26, %r23;
	max.s32 	%r28, %r21, 131072;
	setp.lt.s32 	%p5, %r21, 131072;
	selp.u32 	%r29, 1, 0, %p5;
	add.s32 	%r30, %r21, %r29;
	sub.s32 	%r31, %r28, %r30;
	div.u32 	%r32, %r31, %r4;
	add.s32 	%r33, %r32, %r29;
	min.u32 	%r5, %r27, %r33;
	and.b32  	%r34, %r5, 3;
	setp.eq.s32 	%p6, %r34, 3;
	@%p6 bra 	$L__BB2_4;
	add.s64 	%rd12, %rd4, %rd1;
	add.s64 	%rd5, %rd12, 1;
	add.s32 	%r35, %r5, 1;
	and.b32  	%r36, %r35, 3;
	neg.s32 	%r61, %r36;
$L__BB2_3:
	.pragma "nounroll";
	cvt.s64.s32 	%rd13, %r63;
	add.s64 	%rd14, %rd5, %rd13;
	add.s64 	%rd15, %rd4, %rd13;
	shl.b64 	%rd16, %rd15, 2;
	add.s64 	%rd17, %rd2, %rd16;
	ld.global.nc.v4.u32 	{%r37, %r38, %r39, %r40}, [%rd17];
	setp.ge.u32 	%p7, %r37, %r3;
	selp.u16 	%rs1, 1, 0, %p7;
	st.global.u8 	[%rd14+-1], %rs1;
	setp.ge.u32 	%p8, %r38, %r3;
	selp.u16 	%rs2, 1, 0, %p8;
	st.global.u8 	[%rd14], %rs2;
	setp.ge.u32 	%p9, %r39, %r3;
	selp.u16 	%rs3, 1, 0, %p9;
	st.global.u8 	[%rd14+1], %rs3;
	setp.ge.u32 	%p10, %r40, %r3;
	selp.u16 	%rs4, 1, 0, %p10;
	st.global.u8 	[%rd14+2], %rs4;
	add.s32 	%r63, %r63, %r4;
	add.s32 	%r61, %r61, 1;
	setp.ne.s32 	%p11, %r61, 0;
	@%p11 bra 	$L__BB2_3;
$L__BB2_4:
	setp.lt.u32 	%p12, %r5, 3;
	@%p12 bra 	$L__BB2_7;
	add.s64 	%rd6, %rd1, %rd4;
	cvt.u64.u32 	%rd27, %r4;
	min.s32 	%r60, %r1, 131072;
$L__BB2_6:
	cvt.s64.s32 	%rd18, %r63;
	add.s64 	%rd19, %rd18, %rd4;
	shl.b64 	%rd20, %rd19, 2;
	add.s64 	%rd21, %rd2, %rd20;
	ld.global.nc.v4.u32 	{%r41, %r42, %r43, %r44}, [%rd21];
	setp.ge.u32 	%p13, %r41, %r3;
	selp.u16 	%rs5, 1, 0, %p13;
	add.s64 	%rd22, %rd6, %rd18;
	st.global.u8 	[%rd22], %rs5;
	setp.ge.u32 	%p14, %r42, %r3;
	selp.u16 	%rs6, 1, 0, %p14;
	st.global.u8 	[%rd22+1], %rs6;
	setp.ge.u32 	%p15, %r43, %r3;
	selp.u16 	%rs7, 1, 0, %p15;
	st.global.u8 	[%rd22+2], %rs7;
	setp.ge.u32 	%p16, %r44, %r3;
	selp.u16 	%rs8, 1, 0, %p16;
	st.global.u8 	[%rd22+3], %rs8;
	add.s32 	%r45, %r63, %r4;
	cvt.s64.s32 	%rd23, %r45;
	add.s64 	%rd24, %rd23, %rd4;
	shl.b64 	%rd25, %rd24, 2;
	add.s64 	%rd26, %rd2, %rd25;
	ld.global.nc.v4.u32 	{%r46, %r47, %r48, %r49}, [%rd26];
	setp.ge.u32 	%p17, %r46, %r3;
	selp.u16 	%rs9, 1, 0, %p17;
	add.s64 	%rd28, %rd22, %rd27;
	st.global.u8 	[%rd28], %rs9;
	setp.ge.u32 	%p18, %r47, %r3;
	selp.u16 	%rs10, 1, 0, %p18;
	st.global.u8 	[%rd28+1], %rs10;
	setp.ge.u32 	%p19, %r48, %r3;
	selp.u16 	%rs11, 1, 0, %p19;
	st.global.u8 	[%rd28+2], %rs11;
	setp.ge.u32 	%p20, %r49, %r3;
	selp.u16 	%rs12, 1, 0, %p20;
	st.global.u8 	[%rd28+3], %rs12;
	add.s32 	%r50, %r45, %r4;
	cvt.s64.s32 	%rd29, %r50;
	add.s64 	%rd30, %rd29, %rd4;
	shl.b64 	%rd31, %rd30, 2;
	add.s64 	%rd32, %rd2, %rd31;
	ld.global.nc.v4.u32 	{%r51, %r52, %r53, %r54}, [%rd32];
	setp.ge.u32 	%p21, %r51, %r3;
	selp.u16 	%rs13, 1, 0, %p21;
	add.s64 	%rd33, %rd28, %rd27;
	st.global.u8 	[%rd33], %rs13;
	setp.ge.u32 	%p22, %r52, %r3;
	selp.u16 	%rs14, 1, 0, %p22;
	st.global.u8 	[%rd33+1], %rs14;
	setp.ge.u32 	%p23, %r53, %r3;
	selp.u16 	%rs15, 1, 0, %p23;
	st.global.u8 	[%rd33+2], %rs15;
	setp.ge.u32 	%p24, %r54, %r3;
	selp.u16 	%rs16, 1, 0, %p24;
	st.global.u8 	[%rd33+3], %rs16;
	add.s32 	%r55, %r50, %r4;
	cvt.s64.s32 	%rd34, %r55;
	add.s64 	%rd35, %rd34, %rd4;
	shl.b64 	%rd36, %rd35, 2;
	add.s64 	%rd37, %rd2, %rd36;
	ld.global.nc.v4.u32 	{%r56, %r57, %r58, %r59}, [%rd37];
	setp.ge.u32 	%p25, %r56, %r3;
	selp.u16 	%rs17, 1, 0, %p25;
	add.s64 	%rd38, %rd33, %rd27;
	st.global.u8 	[%rd38], %rs17;
	setp.ge.u32 	%p26, %r57, %r3;
	selp.u16 	%rs18, 1, 0, %p26;
	st.global.u8 	[%rd38+1], %rs18;
	setp.ge.u32 	%p27, %r58, %r3;
	selp.u16 	%rs19, 1, 0, %p27;
	st.global.u8 	[%rd38+2], %rs19;
	setp.ge.u32 	%p28, %r59, %r3;
	selp.u16 	%rs20, 1, 0, %p28;
	st.global.u8 	[%rd38+3], %rs20;
	add.s32 	%r63, %r55, %r4;
	setp.gt.s32 	%p29, %r60, %r63;
	@%p29 bra 	$L__BB2_6;
$L__BB2_7:
	ret;

}


// ===== COMPILED SASS (sm_100) =====

	.target	sm_100

	.elftype	@"ET_EXEC"


//--------------------- .note.nv.tkinfo           --------------------------
	.section	.note.nv.tkinfo,"",@"SHT_NOTE"
	.sectionflags	@"SHF_NOTE_NV_TKINFO"
	.tkinfo
        /*0018*/ 	.word	0x00000002
        /*0030*/ 	.string	""
        /*0030*/ 	.string	"ptxas"
        /*0030*/ 	.string	"Cuda compilation tools, release 13.0, V13.0.88"
        /*0030*/ 	.string	"Build cuda_13.0.r13.0/compiler.36424714_0"
        /*0030*/ 	.string	"-arch sm_100 -m 64 "



//--------------------- .note.nv.cuinfo           --------------------------
	.section	.note.nv.cuinfo,"",@"SHT_NOTE"
	.sectionflags	@"SHF_NOTE_NV_CUINFO"
        /*0018*/ 	.short	0x0002
        /*001a*/ 	.short	0x0064
        /*001c*/ 	.short	0x0082
	.zero		2


//--------------------- .nv.info                  --------------------------
	.section	.nv.info,"",@"SHT_CUDA_INFO"
	.align	4


	//----- nvinfo : EIATTR_REGCOUNT
	.align		4
        /*0000*/ 	.byte	0x04, 0x2f
        /*0002*/ 	.short	(.L_1 - .L_0)
	.align		4
.L_0:
        /*0004*/ 	.word	index@(_Z27radixSelectTopK_fp32_kernelPKfPiPKiPKji)
        /*0008*/ 	.word	0x00000020


	//----- nvinfo : EIATTR_FRAME_SIZE
	.align		4
.L_1:
        /*000c*/ 	.byte	0x04, 0x11
        /*000e*/ 	.short	(.L_3 - .L_2)
	.align		4
.L_2:
        /*0010*/ 	.word	index@(_Z27radixSelectTopK_fp32_kernelPKfPiPKiPKji)
        /*0014*/ 	.word	0x00000000


	//----- nvinfo : EIATTR_REGCOUNT
	.align		4
.L_3:
        /*0018*/ 	.byte	0x04, 0x2f
        /*001a*/ 	.short	(.L_5 - .L_4)
	.align		4
.L_4:
        /*001c*/ 	.word	index@(_Z21findRadixBucketKernelPiS_Pji)
        /*0020*/ 	.word	0x00000010


	//----- nvinfo : EIATTR_FRAME_SIZE
	.align		4
.L_5:
        /*0024*/ 	.byte	0x04, 0x11
        /*0026*/ 	.short	(.L_7 - .L_6)
	.align		4
.L_6:
        /*0028*/ 	.word	index@(_Z21findRadixBucketKernelPiS_Pji)
        /*002c*/ 	.word	0x00000000


	//----- nvinfo : EIATTR_REGCOUNT
	.align		4
.L_7:
        /*0030*/ 	.byte	0x04, 0x2f
        /*0032*/ 	.short	(.L_9 - .L_8)
	.align		4
.L_8:
        /*0034*/ 	.word	index@(_Z23gatherTopKIndicesKernelPKfPbPj)
        /*0038*/ 	.word	0x00000020


	//----- nvinfo : EIATTR_FRAME_SIZE
	.align		4
.L_9:
        /*003c*/ 	.byte	0x04, 0x11
        /*003e*/ 	.short	(.L_11 - .L_10)
	.align		4
.L_10:
        /*0040*/ 	.word	index@(_Z23gatherTopKIndicesKernelPKfPbPj)
        /*0044*/ 	.word	0x00000000


	//----- nvinfo : EIATTR_MIN_STACK_SIZE
	.align		4
.L_11:
        /*0048*/ 	.byte	0x04, 0x12
        /*004a*/ 	.short	(.L_13 - .L_12)
	.align		4
.L_12:
        /*004c*/ 	.word	index@(_Z23gatherTopKIndicesKernelPKfPbPj)
        /*0050*/ 	.word	0x00000000


	//----- nvinfo : EIATTR_MIN_STACK_SIZE
	.align		4
.L_13:
        /*0054*/ 	.byte	0x04, 0x12
        /*0056*/ 	.short	(.L_15 - .L_14)
	.align		4
.L_14:
        /*0058*/ 	.word	index@(_Z21findRadixBucketKernelPiS_Pji)
        /*005c*/ 	.word	0x00000000


	//----- nvinfo : EIATTR_MIN_STACK_SIZE
	.align		4
.L_15:
        /*0060*/ 	.byte	0x04, 0x12
        /*0062*/ 	.short	(.L_17 - .L_16)
	.align		4
.L_16:
        /*0064*/ 	.word	index@(_Z27radixSelectTopK_fp32_kernelPKfPiPKiPKji)
        /*0068*/ 	.word	0x00000000
.L_17:


//--------------------- .nv.compat                --------------------------
	.section	.nv.compat,"",@"SHT_CUDA_COMPAT_INFO"
	.align	4
        /*0000*/ 	.byte	0x02, 0x09, 0x00, 0x00, 0x02, 0x02, 0x01, 0x00, 0x02, 0x05, 0x05, 0x00, 0x03, 0x07, 0x01, 0x01
        /*0010*/ 	.byte	0x02, 0x03, 0x00, 0x00, 0x02, 0x06, 0x01, 0x00, 0x04, 0x0b, 0x08, 0x00, 0x09, 0x00, 0x00, 0x00
        /*0020*/ 	.byte	0x00, 0x00, 0x00, 0x00


//--------------------- .nv.info._Z23gatherTopKIndicesKernelPKfPbPj --------------------------
	.section	.nv.info._Z23gatherTopKIndicesKernelPKfPbPj,"",@"SHT_CUDA_INFO"
	.sectionflags	@""
	.align	4


	//----- nvinfo : EIATTR_CUDA_API_VERSION
	.align		4
        /*0000*/ 	.byte	0x04, 0x37
        /*0002*/ 	.short	(.L_19 - .L_18)
.L_18:
        /*0004*/ 	.word	0x00000082


	//----- nvinfo : EIATTR_KPARAM_INFO
	.align		4
.L_19:
        /*0008*/ 	.byte	0x04, 0x17
        /*000a*/ 	.short	(.L_21 - .L_20)
.L_20:
        /*000c*/ 	.word	0x00000000
        /*0010*/ 	.short	0x0002
        /*0012*/ 	.short	0x0010
        /*0014*/ 	.byte	0x00, 0xf5, 0x21, 0x00


	//----- nvinfo : EIATTR_KPARAM_INFO
	.align		4
.L_21:
        /*0018*/ 	.byte	0x04, 0x17
        /*001a*/ 	.short	(.L_23 - .L_22)
.L_22:
        /*001c*/ 	.word	0x00000000
        /*0020*/ 	.short	0x0001
        /*0022*/ 	.short	0x0008
        /*0024*/ 	.byte	0x00, 0xf5, 0x21, 0x00


	//----- nvinfo : EIATTR_KPARAM_INFO
	.align		4
.L_23:
        /*0028*/ 	.byte	0x04, 0x17
        /*002a*/ 	.short	(.L_25 - .L_24)
.L_24:
        /*002c*/ 	.word	0x00000000
        /*0030*/ 	.short	0x0000
        /*0032*/ 	.short	0x0000
        /*0034*/ 	.byte	0x00, 0xf5, 0x21, 0x00


	//----- nvinfo : EIATTR_SPARSE_MMA_MASK
	.align		4
.L_25:
        /*0038*/ 	.byte	0x03, 0x50
        /*003a*/ 	.short	0x0000


	//----- nvinfo : EIATTR_MAXREG_COUNT
	.align		4
        /*003c*/ 	.byte	0x03, 0x1b
        /*003e*/ 	.short	0x00ff


	//----- nvinfo : EIATTR_MERCURY_ISA_VERSION
	.align		4
        /*0040*/ 	.byte	0x03, 0x5f
        /*0042*/ 	.short	0x0101


	//----- nvinfo : EIATTR_VRC_CTA_INIT_COUNT
	.align		4
        /*0044*/ 	.byte	0x02, 0x4a
	.zero		1
	.zero		1


	//----- nvinfo : EIATTR_EXIT_INSTR_OFFSETS
	.align		4
        /*0048*/ 	.byte	0x04, 0x1c
        /*004a*/ 	.short	(.L_27 - .L_26)


	//   ....[0]....
.L_26:
        /*004c*/ 	.word	0x00000090


	//   ....[1]....
        /*0050*/ 	.word	0x000005e0


	//   ....[2]....
        /*0054*/ 	.word	0x00000b80


	//----- nvinfo : EIATTR_CRS_STACK_SIZE
	.align		4
.L_27:
        /*0058*/ 	.byte	0x04, 0x1e
        /*005a*/ 	.short	(.L_29 - .L_28)
.L_28:
        /*005c*/ 	.word	0x00000000


	//----- nvinfo : EIATTR_CBANK_PARAM_SIZE
	.align		4
.L_29:
        /*0060*/ 	.byte	0x03, 0x19
        /*0062*/ 	.short	0x0018


	//----- nvinfo : EIATTR_PARAM_CBANK
	.align		4
        /*0064*/ 	.byte	0x04, 0x0a
        /*0066*/ 	.short	(.L_31 - .L_30)
	.align		4
.L_30:
        /*0068*/ 	.word	index@(.nv.constant0._Z23gatherTopKIndicesKernelPKfPbPj)
        /*006c*/ 	.short	0x0380
        /*006e*/ 	.short	0x0018


	//----- nvinfo : EIATTR_SW_WAR
	.align		4
.L_31:
        /*0070*/ 	.byte	0x04, 0x36
        /*0072*/ 	.short	(.L_33 - .L_32)
.L_32:
        /*0074*/ 	.word	0x00000008
.L_33:


//--------------------- .nv.info._Z21findRadixBucketKernelPiS_Pji --------------------------
	.section	.nv.info._Z21findRadixBucketKernelPiS_Pji,"",@"SHT_CUDA_INFO"
	.sectionflags	@""
	.align	4


	//----- nvinfo : EIATTR_CUDA_API_VERSION
	.align		4
        /*0000*/ 	.byte	0x04, 0x37
        /*0002*/ 	.short	(.L_35 - .L_34)
.L_34:
        /*0004*/ 	.word	0x00000082


	//----- nvinfo : EIATTR_KPARAM_INFO
	.align		4
.L_35:
        /*0008*/ 	.byte	0x04, 0x17
        /*000a*/ 	.short	(.L_37 - .L_36)
.L_36:
        /*000c*/ 	.word	0x00000000
        /*0010*/ 	.short	0x0003
        /*0012*/ 	.short	0x0018
        /*0014*/ 	.byte	0x00, 0xf0, 0x11, 0x00


	//----- nvinfo : EIATTR_KPARAM_INFO
	.align		4
.L_37:
        /*0018*/ 	.byte	0x04, 0x17
        /*001a*/ 	.short	(.L_39 - .L_38)
.L_38:
        /*001c*/ 	.word	0x00000000
        /*0020*/ 	.short	0x0002
        /*0022*/ 	.short	0x0010
        /*0024*/ 	.byte	0x00, 0xf5, 0x21, 0x00


	//----- nvinfo : EIATTR_KPARAM_INFO
	.align		4
.L_39:
        /*0028*/ 	.byte	0x04, 0x17
        /*002a*/ 	.short	(.L_41 - .L_40)
.L_40:
        /*002c*/ 	.word	0x00000000
        /*0030*/ 	.short	0x0001
        /*0032*/ 	.short	0x0008
        /*0034*/ 	.byte	0x00, 0xf5, 0x21, 0x00


	//----- nvinfo : EIATTR_KPARAM_INFO
	.align		4
.L_41:
        /*0038*/ 	.byte	0x04, 0x17
        /*003a*/ 	.short	(.L_43 - .L_42)
.L_42:
        /*003c*/ 	.word	0x00000000
        /*0040*/ 	.short	0x0000
        /*0042*/ 	.short	0x0000
        /*0044*/ 	.byte	0x00, 0xf5, 0x21, 0x00


	//----- nvinfo : EIATTR_SPARSE_MMA_MASK
	.align		4
.L_43:
        /*0048*/ 	.byte	0x03, 0x50
        /*004a*/ 	.short	0x0000


	//----- nvinfo : EIATTR_MAXREG_COUNT
	.align		4
        /*004c*/ 	.byte	0x03, 0x1b
        /*004e*/ 	.short	0x00ff


	//----- nvinfo : EIATTR_MERCURY_ISA_VERSION
	.align		4
        /*0050*/ 	.byte	0x03, 0x5f
        /*0052*/ 	.short	0x0101


	//----- nvinfo : EIATTR_VRC_CTA_INIT_COUNT
	.align		4
        /*0054*/ 	.byte	0x02, 0x4a
	.zero		1
	.zero		1


	//----- nvinfo : EIATTR_EXIT_INSTR_OFFSETS
	.align		4
        /*0058*/ 	.byte	0x04, 0x1c
        /*005a*/ 	.short	(.L_45 - .L_44)


	//   ....[0]....
.L_44:
        /*005c*/ 	.word	0x00000070


	//   ....[1]....
        /*0060*/ 	.word	0x000000e0


	//   ....[2]....
        /*0064*/ 	.word	0x00000310


	//----- nvinfo : EIATTR_CRS_STACK_SIZE
	.align		4
.L_45:
        /*0068*/ 	.byte	0x04, 0x1e
        /*006a*/ 	.short	(.L_47 - .L_46)
.L_46:
        /*006c*/ 	.word	0x00000000


	//----- nvinfo : EIATTR_CBANK_PARAM_SIZE
	.align		4
.L_47:
        /*0070*/ 	.byte	0x03, 0x19
        /*0072*/ 	.short	0x001c


	//----- nvinfo : EIATTR_PARAM_CBANK
	.align		4
        /*0074*/ 	.byte	0x04, 0x0a
        /*0076*/ 	.short	(.L_49 - .L_48)
	.align		4
.L_48:
        /*0078*/ 	.word	index@(.nv.constant0._Z21findRadixBucketKernelPiS_Pji)
        /*007c*/ 	.short	0x0380
        /*007e*/ 	.short	0x001c


	//----- nvinfo : EIATTR_SW_WAR
	.align		4
.L_49:
        /*0080*/ 	.byte	0x04, 0x36
        /*0082*/ 	.short	(.L_51 - .L_50)
.L_50:
        /*0084*/ 	.word	0x00000008
.L_51:


//--------------------- .nv.info._Z27radixSelectTopK_fp32_kernelPKfPiPKiPKji --------------------------
	.section	.nv.info._Z27radixSelectTopK_fp32_kernelPKfPiPKiPKji,"",@"SHT_CUDA_INFO"
	.sectionflags	@""
	.align	4


	//----- nvinfo : EIATTR_CUDA_API_VERSION
	.align		4
        /*0000*/ 	.byte	0x04, 0x37
        /*0002*/ 	.short	(.L_53 - .L_52)
.L_52:
        /*0004*/ 	.word	0x00000082


	//----- nvinfo : EIATTR_KPARAM_INFO
	.align		4
.L_53:
        /*0008*/ 	.byte	0x04, 0x17
        /*000a*/ 	.short	(.L_55 - .L_54)
.L_54:
        /*000c*/ 	.word	0x00000000
        /*0010*/ 	.short	0x0004
        /*0012*/ 	.short	0x0020
        /*0014*/ 	.byte	0x00, 0xf0, 0x11, 0x00


	//----- nvinfo : EIATTR_KPARAM_INFO
	.align		4
.L_55:
        /*0018*/ 	.byte	0x04, 0x17
        /*001a*/ 	.short	(.L_57 - .L_56)
.L_56:
        /*001c*/ 	.word	0x00000000
        /*0020*/ 	.short	0x0003
        /*0022*/ 	.short	0x0018
        /*0024*/ 	.byte	0x00, 0xf5, 0x21, 0x00


	//----- nvinfo : EIATTR_KPARAM_INFO
	.align		4
.L_57:
        /*0028*/ 	.byte	0x04, 0x17
        /*002a*/ 	.short	(.L_59 - .L_58)
.L_58:
        /*002c*/ 	.word	0x00000000
        /*0030*/ 	.short	0x0002
        /*0032*/ 	.short	0x0010
        /*0034*/ 	.byte	0x00, 0xf5, 0x21, 0x00


	//----- nvinfo : EIATTR_KPARAM_INFO
	.align		4
.L_59:
        /*0038*/ 	.byte	0x04, 0x17
        /*003a*/ 	.short	(.L_61 - .L_60)
.L_60:
        /*003c*/ 	.word	0x00000000
        /*0040*/ 	.short	0x0001
        /*0042*/ 	.short	0x0008
        /*0044*/ 	.byte	0x00, 0xf5, 0x21, 0x00


	//----- nvinfo : EIATTR_KPARAM_INFO
	.align		4
.L_61:
        /*0048*/ 	.byte	0x04, 0x17
        /*004a*/ 	.short	(.L_63 - .L_62)
.L_62:
        /*004c*/ 	.word	0x00000000
        /*0050*/ 	.short	0x0000
        /*0052*/ 	.short	0x0000
        /*0054*/ 	.byte	0x00, 0xf5, 0x21, 0x00


	//----- nvinfo : EIATTR_SPARSE_MMA_MASK
	.align		4
.L_63:
        /*0058*/ 	.byte	0x03, 0x50
        /*005a*/ 	.short	0x0000


	//----- nvinfo : EIATTR_MAXREG_COUNT
	.align		4
        /*005c*/ 	.byte	0x03, 0x1b
        /*005e*/ 	.short	0x00ff


	//----- nvinfo : EIATTR_NUM_BARRIERS
	.align		4
        /*0060*/ 	.byte	0x02, 0x4c
        /*0062*/ 	.byte	0x01
	.zero		1


	//----- nvinfo : EIATTR_MERCURY_ISA_VERSION
	.align		4
        /*0064*/ 	.byte	0x03, 0x5f
        /*0066*/ 	.short	0x0101


	//----- nvinfo : EIATTR_VRC_CTA_INIT_COUNT
	.align		4
        /*0068*/ 	.byte	0x02, 0x4a
	.zero		1
	.zero		1


	//----- nvinfo : EIATTR_EXIT_INSTR_OFFSETS
	.align		4
        /*006c*/ 	.byte	0x04, 0x1c
        /*006e*/ 	.short	(.L_65 - .L_64)


	//   ....[0]....
.L_64:
        /*0070*/ 	.word	0x00000070


	//   ....[1]....
        /*0074*/ 	.word	0x00002190


	//   ....[2]....
        /*0078*/ 	.word	0x000028a0


	//   ....[3]....
        /*007c*/ 	.word	0x00002900


	//----- nvinfo : EIATTR_CRS_STACK_SIZE
	.align		4
.L_65:
        /*0080*/ 	.byte	0x04, 0x1e
        /*0082*/ 	.short	(.L_67 - .L_66)
.L_66:
        /*0084*/ 	.word	0x00000000


	//----- nvinfo : EIATTR_CBANK_PARAM_SIZE
	.align		4
.L_67:
        /*0088*/ 	.byte	0x03, 0x19
        /*008a*/ 	.short	0x0024


	//----- nvinfo : EIATTR_PARAM_CBANK
	.align		4
        /*008c*/ 	.byte	0x04, 0x0a
        /*008e*/ 	.short	(.L_69 - .L_68)
	.align		4
.L_68:
        /*0090*/ 	.word	index@(.nv.constant0._Z27radixSelectTopK_fp32_kernelPKfPiPKiPKji)
        /*0094*/ 	.short	0x0380
        /*0096*/ 	.short	0x0024


	//----- nvinfo : EIATTR_SW_WAR
	.align		4
.L_69:
        /*0098*/ 	.byte	0x04, 0x36
        /*009a*/ 	.short	(.L_71 - .L_70)
.L_70:
        /*009c*/ 	.word	0x00000008
.L_71:


//--------------------- .nv.callgraph             --------------------------
	.section	.nv.callgraph,"",@"SHT_CUDA_CALLGRAPH"
	.align	4
	.sectionentsize	8
	.align		4
        /*0000*/ 	.word	0x00000000
	.align		4
        /*0004*/ 	.word	0xffffffff
	.align		4
        /*0008*/ 	.word	0x00000000
	.align		4
        /*000c*/ 	.word	0xfffffffe
	.align		4
        /*0010*/ 	.word	0x00000000
	.align		4
        /*0014*/ 	.word	0xfffffffd
	.align		4
        /*0018*/ 	.word	0x00000000
	.align		4
        /*001c*/ 	.word	0xfffffffc


//--------------------- .text._Z23gatherTopKIndicesKernelPKfPbPj --------------------------
	.section	.text._Z23gatherTopKIndicesKernelPKfPbPj,"ax",@progbits
	.align	128
        .global         _Z23gatherTopKIndicesKernelPKfPbPj
        .type           _Z23gatherTopKIndicesKernelPKfPbPj,@function
        .size           _Z23gatherTopKIndicesKernelPKfPbPj,(.L_x_63 - _Z23gatherTopKIndicesKernelPKfPbPj)
        .other          _Z23gatherTopKIndicesKernelPKfPbPj,@"STO_CUDA_ENTRY STV_DEFAULT"
_Z23gatherTopKIndicesKernelPKfPbPj:
.text._Z23gatherTopKIndicesKernelPKfPbPj:
[----:B------:R-:W-:Y:S01]  /*0000*/  LDC R1, c[0x0][0x37c] ;  /* 0x0000df00ff017b82 */ /* 0x000fe20000000800 */
[----:B------:R-:W0:Y:S07]  /*0010*/  S2R R0, SR_TID.X ;  /* 0x0000000000007919 */ /* 0x000e2e0000002100 */
[----:B------:R-:W1:Y:S02]  /*0020*/  S2UR UR4, SR_CTAID.X ;  /* 0x00000000000479c3 */ /* 0x000e640000002500 */
[----:B-1----:R-:W-:Y:S01]  /*0030*/  USHF.L.U32 UR4, UR4, 0xc, URZ ;  /* 0x0000000c04047899 */ /* 0x002fe200080006ff */
[----:B0-----:R-:W-:-:S05]  /*0040*/  IMAD.SHL.U32 R0, R0, 0x4, RZ ;  /* 0x0000000400007824 */ /* 0x001fca00078e00ff */
[----:B------:R-:W-:Y:S01]  /*0050*/  LOP3.LUT R3, R0, UR4, RZ, 0xfc, !PT ;  /* 0x0000000400037c12 */ /* 0x000fe2000f8efcff */
[----:B------:R-:W-:-:S03]  /*0060*/  UIADD3 UR4, UPT, UPT, UR4, 0x1000, URZ ;  /* 0x0000100004047890 */ /* 0x000fc6000fffe0ff */
[----:B------:R-:W-:-:S04]  /*0070*/  ISETP.GT.AND P0, PT, R3, 0x1ffff, PT ;  /* 0x0001ffff0300780c */ /* 0x000fc80003f04270 */
[----:B------:R-:W-:-:S13]  /*0080*/  ISETP.GE.OR P0, PT, R3, UR4, P0 ;  /* 0x0000000403007c0c */ /* 0x000fda0008706670 */
[----:B------:R-:W-:Y:S05]  /*0090*/  @P0 EXIT ;  /* 0x000000000000094d */ /* 0x000fea0003800000 */
[----:B------:R-:W0:Y:S01]  /*00a0*/  LDCU UR5, c[0x0][0x360] ;  /* 0x00006c00ff0577ac */ /* 0x000e220008000800 */
[----:B------:R-:W1:Y:S01]  /*00b0*/  S2R R20, SR_CTAID.Y ;  /* 0x0000000000147919 */ /* 0x000e620000002600 */
[----:B------:R-:W1:Y:S01]  /*00c0*/  LDC.64 R4, c[0x0][0x390] ;  /* 0x0000e400ff047b82 */ /* 0x000e620000000a00 */
[----:B------:R-:W2:Y:S01]  /*00d0*/  LDCU.64 UR6, c[0x0][0x358] ;  /* 0x00006b00ff0677ac */ /* 0x000ea20008000a00 */
[----:B------:R-:W3:Y:S01]  /*00e0*/  LDCU.64 UR10, c[0x0][0x380] ;  /* 0x00007000ff0a77ac */ /* 0x000ee20008000a00 */
[----:B0-----:R-:W-:-:S09]  /*00f0*/  USHF.L.U32 UR5, UR5, 0x2, URZ ;  /* 0x0000000205057899 */ /* 0x001fd200080006ff */
[----:B------:R-:W0:Y:S01]  /*0100*/  I2F.U32.RP R8, UR5 ;  /* 0x0000000500087d06 */ /* 0x000e220008209000 */
[----:B-1----:R-:W-:-:S04]  /*0110*/  IMAD.WIDE.U32 R4, R20, 0x4, R4 ;  /* 0x0000000414047825 */ /* 0x002fc800078e0004 */
[----:B------:R-:W-:Y:S01]  /*0120*/  VIADD R2, R3, UR5 ;  /* 0x0000000503027c36 */ /* 0x000fe20008000000 */
[----:B--2---:R1:W5:Y:S01]  /*0130*/  LDG.E.CONSTANT R0, desc[UR6][R4.64] ;  /* 0x0000000604007981 */ /* 0x004362000c1e9900 */
[----:B------:R-:W-:Y:S01]  /*0140*/  IMAD R9, RZ, RZ, -UR5 ;  /* 0x80000005ff097e24 */ /* 0x000fe2000f8e02ff */
[----:B------:R-:W-:Y:S01]  /*0150*/  BSSY.RECONVERGENT B0, `(.L_x_0) ;  /* 0x0000048000007945 */ /* 0x000fe20003800200 */
[----:B------:R-:W-:Y:S01]  /*0160*/  IMAD.SHL.U32 R20, R20, 0x20000, RZ ;  /* 0x0002000014147824 */ /* 0x000fe200078e00ff */
[----:B0-----:R-:W0:Y:S01]  /*0170*/  MUFU.RCP R8, R8 ;  /* 0x0000000800087308 */ /* 0x001e220000001000 */
[C---:B------:R-:W-:Y:S02]  /*0180*/  ISETP.GE.AND P0, PT, R2.reuse, UR4, PT ;  /* 0x0000000402007c0c */ /* 0x040fe4000bf06270 */
[C---:B------:R-:W-:Y:S02]  /*0190*/  ISETP.GE.AND P1, PT, R2.reuse, 0x20000, PT ;  /* 0x000200000200780c */ /* 0x040fe40003f26270 */
[----:B-1----:R-:W-:-:S02]  /*01a0*/  VIMNMX R5, PT, PT, R2, UR4, !PT ;  /* 0x0000000402057c48 */ /* 0x002fc4000ffe0100 */
[----:B------:R-:W-:-:S04]  /*01b0*/  SEL R4, RZ, 0x1, P0 ;  /* 0x00000001ff047807 */ /* 0x000fc80000000000 */
[----:B------:R-:W-:Y:S01]  /*01c0*/  IADD3 R5, PT, PT, R5, -R2, -R4 ;  /* 0x8000000205057210 */ /* 0x000fe20007ffe804 */
[----:B0-----:R-:W-:Y:S01]  /*01d0*/  VIADD R6, R8, 0xffffffe ;  /* 0x0ffffffe08067836 */ /* 0x001fe20000000000 */
[----:B------:R-:W-:-:S03]  /*01e0*/  SEL R8, RZ, 0x1, P1 ;  /* 0x00000001ff087807 */ /* 0x000fc60000800000 */
[----:B------:R0:W1:Y:S02]  /*01f0*/  F2I.FTZ.U32.TRUNC.NTZ R7, R6 ;  /* 0x0000000600077305 */ /* 0x000064000021f000 */
[----:B0-----:R-:W-:Y:S02]  /*0200*/  IMAD.MOV.U32 R6, RZ, RZ, RZ ;  /* 0x000000ffff067224 */ /* 0x001fe400078e00ff */
[----:B-1----:R-:W-:-:S04]  /*0210*/  IMAD R9, R9, R7, RZ ;  /* 0x0000000709097224 */ /* 0x002fc800078e02ff */
[----:B------:R-:W-:Y:S01]  /*0220*/  IMAD.HI.U32 R6, R7, R9, R6 ;  /* 0x0000000907067227 */ /* 0x000fe200078e0006 */
[----:B------:R-:W-:-:S04]  /*0230*/  VIMNMX R7, PT, PT, R2, 0x20000, !PT ;  /* 0x0002000002077848 */ /* 0x000fc80007fe0100 */
[----:B------:R-:W-:Y:S01]  /*0240*/  IADD3 R7, PT, PT, R7, -R2, -R8 ;  /* 0x8000000207077210 */ /* 0x000fe20007ffe808 */
[----:B------:R-:W-:-:S04]  /*0250*/  IMAD.HI.U32 R2, R6, R5, RZ ;  /* 0x0000000506027227 */ /* 0x000fc800078e00ff */
[----:B------:R-:W-:Y:S02]  /*0260*/  IMAD.MOV R10, RZ, RZ, -R2 ;  /* 0x000000ffff0a7224 */ /* 0x000fe400078e0a02 */
[----:B------:R-:W-:-:S04]  /*0270*/  IMAD.HI.U32 R6, R6, R7, RZ ;  /* 0x0000000706067227 */ /* 0x000fc800078e00ff */
[----:B------:R-:W-:Y:S02]  /*0280*/  IMAD R5, R10, UR5, R5 ;  /* 0x000000050a057c24 */ /* 0x000fe4000f8e0205 */
[----:B------:R-:W-:-:S03]  /*0290*/  IMAD.MOV R12, RZ, RZ, -R6 ;  /* 0x000000ffff0c7224 */ /* 0x000fc600078e0a06 */
[----:B------:R-:W-:Y:S01]  /*02a0*/  ISETP.GE.U32.AND P0, PT, R5, UR5, PT ;  /* 0x0000000505007c0c */ /* 0x000fe2000bf06070 */
[----:B------:R-:W-:-:S05]  /*02b0*/  IMAD R7, R12, UR5, R7 ;  /* 0x000000050c077c24 */ /* 0x000fca000f8e0207 */
[----:B------:R-:W-:-:S07]  /*02c0*/  ISETP.GE.U32.AND P2, PT, R7, UR5, PT ;  /* 0x0000000507007c0c */ /* 0x000fce000bf46070 */
[----:B------:R-:W-:Y:S02]  /*02d0*/  @P0 VIADD R5, R5, -UR5 ;  /* 0x8000000505050c36 */ /* 0x000fe40008000000 */
[----:B------:R-:W-:Y:S01]  /*02e0*/  @P0 VIADD R2, R2, 0x1 ;  /* 0x0000000102020836 */ /* 0x000fe20000000000 */
[----:B------:R-:W-:Y:S02]  /*02f0*/  ISETP.NE.U32.AND P0, PT, RZ, UR5, PT ;  /* 0x00000005ff007c0c */ /* 0x000fe4000bf05070 */
[----:B------:R-:W-:Y:S01]  /*0300*/  ISETP.GE.U32.AND P1, PT, R5, UR5, PT ;  /* 0x0000000505007c0c */ /* 0x000fe2000bf26070 */
[----:B------:R-:W-:Y:S01]  /*0310*/  @P2 VIADD R7, R7, -UR5 ;  /* 0x8000000507072c36 */ /* 0x000fe20008000000 */
[----:B------:R-:W-:Y:S01]  /*0320*/  LOP3.LUT R5, RZ, UR5, RZ, 0x33, !PT ;  /* 0x00000005ff057c12 */ /* 0x000fe2000f8e33ff */
[----:B------:R-:W-:-:S03]  /*0330*/  @P2 VIADD R6, R6, 0x1 ;  /* 0x0000000106062836 */ /* 0x000fc60000000000 */
[----:B------:R-:W-:-:S07]  /*0340*/  ISETP.GE.U32.AND P3, PT, R7, UR5, PT ;  /* 0x0000000507007c0c */ /* 0x000fce000bf66070 */
[----:B------:R-:W-:-:S05]  /*0350*/  @P1 VIADD R2, R2, 0x1 ;  /* 0x0000000102021836 */ /* 0x000fca0000000000 */
[----:B------:R-:W-:Y:S01]  /*0360*/  SEL R7, R5, R2, !P0 ;  /* 0x0000000205077207 */ /* 0x000fe20004000000 */
[----:B------:R-:W-:-:S04]  /*0370*/  @P3 VIADD R6, R6, 0x1 ;  /* 0x0000000106063836 */ /* 0x000fc80000000000 */
[----:B------:R-:W-:Y:S01]  /*0380*/  IMAD.IADD R7, R4, 0x1, R7 ;  /* 0x0000000104077824 */ /* 0x000fe200078e0207 */
[----:B------:R-:W-:-:S04]  /*0390*/  SEL R5, R5, R6, !P0 ;  /* 0x0000000605057207 */ /* 0x000fc80004000000 */
[----:B------:R-:W-:-:S04]  /*03a0*/  VIADDMNMX.U32 R5, R5, R8, R7, PT ;  /* 0x0000000805057246 */ /* 0x000fc80003800007 */
[C---:B------:R-:W-:Y:S02]  /*03b0*/  LOP3.LUT R2, R5.reuse, 0x3, RZ, 0xc0, !PT ;  /* 0x0000000305027812 */ /* 0x040fe400078ec0ff */
[----:B------:R-:W-:Y:S02]  /*03c0*/  ISETP.GE.U32.AND P0, PT, R5, 0x3, PT ;  /* 0x000000030500780c */ /* 0x000fe40003f06070 */
[----:B------:R-:W-:-:S13]  /*03d0*/  ISETP.NE.AND P1, PT, R2, 0x3, PT ;  /* 0x000000030200780c */ /* 0x000fda0003f25270 */
[----:B---3--:R-:W-:Y:S05]  /*03e0*/  @!P1 BRA `(.L_x_1) ;  /* 0x0000000000789947 */ /* 0x008fea0003800000 */
[----:B------:R-:W0:Y:S01]  /*03f0*/  LDCU.64 UR8, c[0x0][0x388] ;  /* 0x00007100ff0877ac */ /* 0x000e220008000a00 */
[----:B------:R-:W-:-:S05]  /*0400*/  VIADD R2, R5, 0x1 ;  /* 0x0000000105027836 */ /* 0x000fca0000000000 */
[----:B------:R-:W-:-:S05]  /*0410*/  LOP3.LUT R2, R2, 0x3, RZ, 0xc0, !PT ;  /* 0x0000000302027812 */ /* 0x000fca00078ec0ff */
[----:B------:R-:W-:Y:S01]  /*0420*/  IMAD.MOV R2, RZ, RZ, -R2 ;  /* 0x000000ffff027224 */ /* 0x000fe200078e0a02 */
[----:B0-----:R-:W-:-:S05]  /*0430*/  IADD3 R10, P1, PT, R20, UR8, RZ ;  /* 0x00000008140a7c10 */ /* 0x001fca000ff3e0ff */
[----:B------:R-:W-:-:S08]  /*0440*/  IMAD.X R12, RZ, RZ, UR9, P1 ;  /* 0x00000009ff0c7e24 */ /* 0x000fd000088e06ff */
.L_x_2:
[----:B0-----:R-:W-:Y:S02]  /*0450*/  SHF.R.S32.HI R9, RZ, 0x1f, R3 ;  /* 0x0000001fff097819 */ /* 0x001fe40000011403 */
[----:B------:R-:W-:-:S05]  /*0460*/  IADD3 R5, P1, PT, R20, R3, RZ ;  /* 0x0000000314057210 */ /* 0x000fca0007f3e0ff */
[----:B------:R-:W-:Y:S01]  /*0470*/  IMAD.X R6, RZ, RZ, R9, P1 ;  /* 0x000000ffff067224 */ /* 0x000fe200008e0609 */
[----:B------:R-:W-:-:S04]  /*0480*/  LEA R4, P1, R5, UR10, 0x2 ;  /* 0x0000000a05047c11 */ /* 0x000fc8000f8210ff */
[----:B------:R-:W-:-:S06]  /*0490*/  LEA.HI.X R5, R5, UR11, R6, 0x2, P1 ;  /* 0x0000000b05057c11 */ /* 0x000fcc00088f1406 */
[----:B------:R-:W2:Y:S01]  /*04a0*/  LDG.E.128.CONSTANT R4, desc[UR6][R4.64] ;  /* 0x0000000604047981 */ /* 0x000ea2000c1e9d00 */
[C---:B------:R-:W-:Y:S01]  /*04b0*/  IADD3 R8, P5, PT, R3.reuse, R10, RZ ;  /* 0x0000000a03087210 */ /* 0x040fe20007fbe0ff */
[----:B------:R-:W-:Y:S02]  /*04c0*/  VIADD R2, R2, 0x1 ;  /* 0x0000000102027836 */ /* 0x000fe40000000000 */
[----:B------:R-:W-:Y:S02]  /*04d0*/  VIADD R3, R3, UR5 ;  /* 0x0000000503037c36 */ /* 0x000fe40008000000 */
[----:B------:R-:W-:Y:S01]  /*04e0*/  IMAD.X R9, R9, 0x1, R12, P5 ;  /* 0x0000000109097824 */ /* 0x000fe200028e060c */
[-C--:B--2--5:R-:W-:Y:S02]  /*04f0*/  ISETP.GE.U32.AND P1, PT, R4, R0.reuse, PT ;  /* 0x000000000400720c */ /* 0x0a4fe40003f26070 */
[-C--:B------:R-:W-:Y:S02]  /*0500*/  ISETP.GE.U32.AND P2, PT, R5, R0.reuse, PT ;  /* 0x000000000500720c */ /* 0x080fe40003f46070 */
[----:B------:R-:W-:-:S02]  /*0510*/  ISETP.GE.U32.AND P3, PT, R6, R0, PT ;  /* 0x000000000600720c */ /* 0x000fc40003f66070 */
[----:B------:R-:W-:Y:S02]  /*0520*/  ISETP.GE.U32.AND P4, PT, R7, R0, PT ;  /* 0x000000000700720c */ /* 0x000fe40003f86070 */
[----:B------:R-:W-:Y:S02]  /*0530*/  SEL R7, RZ, 0x1, !P1 ;  /* 0x00000001ff077807 */ /* 0x000fe40004800000 */
[----:B------:R-:W-:Y:S02]  /*0540*/  SEL R11, RZ, 0x1, !P2 ;  /* 0x00000001ff0b7807 */ /* 0x000fe40005000000 */
[----:B------:R-:W-:Y:S01]  /*0550*/  SEL R13, RZ, 0x1, !P3 ;  /* 0x00000001ff0d7807 */ /* 0x000fe20005800000 */
[----:B------:R0:W-:Y:S01]  /*0560*/  STG.E.U8 desc[UR6][R8.64], R7 ;  /* 0x0000000708007986 */ /* 0x0001e2000c101106 */
[----:B------:R-:W-:Y:S02]  /*0570*/  SEL R15, RZ, 0x1, !P4 ;  /* 0x00000001ff0f7807 */ /* 0x000fe40006000000 */
[----:B------:R-:W-:Y:S01]  /*0580*/  ISETP.NE.AND P1, PT, R2, RZ, PT ;  /* 0x000000ff0200720c */ /* 0x000fe20003f25270 */
[----:B------:R0:W-:Y:S04]  /*0590*/  STG.E.U8 desc[UR6][R8.64+0x1], R11 ;  /* 0x0000010b08007986 */ /* 0x0001e8000c101106 */
[----:B------:R0:W-:Y:S04]  /*05a0*/  STG.E.U8 desc[UR6][R8.64+0x2], R13 ;  /* 0x0000020d08007986 */ /* 0x0001e8000c101106 */
[----:B------:R0:W-:Y:S04]  /*05b0*/  STG.E.U8 desc[UR6][R8.64+0x3], R15 ;  /* 0x0000030f08007986 */ /* 0x0001e8000c101106 */
[----:B------:R-:W-:Y:S05]  /*05c0*/  @P1 BRA `(.L_x_2) ;  /* 0xfffffffc00a01947 */ /* 0x000fea000383ffff */
.L_x_1:
[----:B------:R-:W-:Y:S05]  /*05d0*/  BSYNC.RECONVERGENT B0 ;  /* 0x0000000000007941 */ /* 0x000fea0003800200 */
.L_x_0:
[----:B------:R-:W-:Y:S05]  /*05e0*/  @!P0 EXIT ;  /* 0x000000000000894d */ /* 0x000fea0003800000 */
[----:B------:R-:W1:Y:S01]  /*05f0*/  LDCU.64 UR8, c[0x0][0x388] ;  /* 0x00007100ff0877ac */ /* 0x000e620008000a00 */
[----:B------:R-:W-:Y:S01]  /*0600*/  UISETP.LT.AND UP0, UPT, UR4, 0x20000, UPT ;  /* 0x000200000400788c */ /* 0x000fe2000bf01270 */
[----:B------:R-:W2:Y:S03]  /*0610*/  LDCU.64 UR10, c[0x0][0x380] ;  /* 0x00007000ff0a77ac */ /* 0x000ea60008000a00 */
[----:B------:R-:W-:Y:S01]  /*0620*/  USEL UR4, UR4, 0x20000, UP0 ;  /* 0x0002000004047887 */ /* 0x000fe20008000000 */
[----:B-1----:R-:W-:-:S05]  /*0630*/  IADD3 R22, P0, PT, R20, UR8, RZ ;  /* 0x0000000814167c10 */ /* 0x002fca000ff1e0ff */
[----:B--2---:R-:W-:-:S08]  /*0640*/  IMAD.X R21, RZ, RZ, UR9, P0 ;  /* 0x00000009ff157e24 */ /* 0x004fd000080e06ff */
.L_x_3:
[----:B------:R-:W-:Y:S01]  /*0650*/  SHF.R.S32.HI R24, RZ, 0x1f, R3 ;  /* 0x0000001fff187819 */ /* 0x000fe20000011403 */
[----:B------:R-:W-:Y:S01]  /*0660*/  VIADD R23, R3, UR5 ;  /* 0x0000000503177c36 */ /* 0x000fe20008000000 */
[----:B------:R-:W-:-:S05]  /*0670*/  IADD3 R2, P0, PT, R20, R3, RZ ;  /* 0x0000000314027210 */ /* 0x000fca0007f1e0ff */
[----:B-1----:R-:W-:Y:S01]  /*0680*/  IMAD.X R5, RZ, RZ, R24, P0 ;  /* 0x000000ffff057224 */ /* 0x002fe200000e0618 */
[----:B------:R-:W-:-:S04]  /*0690*/  LEA R4, P0, R2, UR10, 0x2 ;  /* 0x0000000a02047c11 */ /* 0x000fc8000f8010ff */
[----:B------:R-:W-:Y:S02]  /*06a0*/  LEA.HI.X R5, R2, UR11, R5, 0x2, P0 ;  /* 0x0000000b02057c11 */ /* 0x000fe400080f1405 */
[----:B------:R-:W-:-:S04]  /*06b0*/  IADD3 R2, P0, PT, R20, R23, RZ ;  /* 0x0000001714027210 */ /* 0x000fc80007f1e0ff */
[C---:B0-----:R-:W-:Y:S01]  /*06c0*/  LEA.HI.X.SX32 R9, R23.reuse, RZ, 0x1, P0 ;  /* 0x000000ff17097211 */ /* 0x041fe200000f0eff */
[----:B------:R-:W-:Y:S01]  /*06d0*/  VIADD R23, R23, UR5 ;  /* 0x0000000517177c36 */ /* 0x000fe20008000000 */
[C---:B------:R-:W-:Y:S01]  /*06e0*/  LEA R8, P0, R2.reuse, UR10, 0x2 ;  /* 0x0000000a02087c11 */ /* 0x040fe2000f8010ff */
[----:B------:R-:W2:Y:S03]  /*06f0*/  LDG.E.128.CONSTANT R4, desc[UR6][R4.64] ;  /* 0x0000000604047981 */ /* 0x000ea6000c1e9d00 */
[----:B------:R-:W-:Y:S02]  /*0700*/  LEA.HI.X R9, R2, UR11, R9, 0x2, P0 ;  /* 0x0000000b02097c11 */ /* 0x000fe400080f1409 */
[----:B------:R-:W-:-:S04]  /*0710*/  IADD3 R2, P0, PT, R20, R23, RZ ;  /* 0x0000001714027210 */ /* 0x000fc80007f1e0ff */
[C---:B------:R-:W-:Y:S01]  /*0720*/  LEA.HI.X.SX32 R13, R23.reuse, RZ, 0x1, P0 ;  /* 0x000000ff170d7211 */ /* 0x040fe200000f0eff */
[----:B------:R-:W-:Y:S01]  /*0730*/  VIADD R23, R23, UR5 ;  /* 0x0000000517177c36 */ /* 0x000fe20008000000 */
[C---:B------:R-:W-:Y:S01]  /*0740*/  LEA R12, P0, R2.reuse, UR10, 0x2 ;  /* 0x0000000a020c7c11 */ /* 0x040fe2000f8010ff */
[----:B------:R-:W3:Y:S03]  /*0750*/  LDG.E.128.CONSTANT R8, desc[UR6][R8.64] ;  /* 0x0000000608087981 */ /* 0x000ee6000c1e9d00 */
[----:B------:R-:W-:Y:S02]  /*0760*/  LEA.HI.X R13, R2, UR11, R13, 0x2, P0 ;  /* 0x0000000b020d7c11 */ /* 0x000fe400080f140d */
[----:B------:R-:W-:-:S04]  /*0770*/  IADD3 R2, P0, PT, R20, R23, RZ ;  /* 0x0000001714027210 */ /* 0x000fc80007f1e0ff */
[----:B------:R-:W-:Y:S01]  /*0780*/  LEA.HI.X.SX32 R17, R23, RZ, 0x1, P0 ;  /* 0x000000ff17117211 */ /* 0x000fe200000f0eff */
[----:B------:R-:W4:Y:S01]  /*0790*/  LDG.E.128.CONSTANT R12, desc[UR6][R12.64] ;  /* 0x000000060c0c7981 */ /* 0x000f22000c1e9d00 */
[----:B------:R-:W-:-:S04]  /*07a0*/  LEA R16, P0, R2, UR10, 0x2 ;  /* 0x0000000a02107c11 */ /* 0x000fc8000f8010ff */
[----:B------:R-:W-:-:S06]  /*07b0*/  LEA.HI.X R17, R2, UR11, R17, 0x2, P0 ;  /* 0x0000000b02117c11 */ /* 0x000fcc00080f1411 */
[----:B------:R-:W4:Y:S01]  /*07c0*/  LDG.E.128.CONSTANT R16, desc[UR6][R16.64] ;  /* 0x0000000610107981 */ /* 0x000f22000c1e9d00 */
[----:B------:R-:W-:-:S05]  /*07d0*/  IADD3 R2, P1, PT, R3, R22, RZ ;  /* 0x0000001603027210 */ /* 0x000fca0007f3e0ff */
[----:B------:R-:W-:Y:S01]  /*07e0*/  IMAD.X R3, R24, 0x1, R21, P1 ;  /* 0x0000000118037824 */ /* 0x000fe200008e0615 */
[-C--:B--2--5:R-:W-:Y:S02]  /*07f0*/  ISETP.GE.U32.AND P4, PT, R7, R0.reuse, PT ;  /* 0x000000000700720c */ /* 0x0a4fe40003f86070 */
[-C--:B------:R-:W-:Y:S02]  /*0800*/  ISETP.GE.U32.AND P0, PT, R4, R0.reuse, PT ;  /* 0x000000000400720c */ /* 0x080fe40003f06070 */
[-C--:B------:R-:W-:Y:S02]  /*0810*/  ISETP.GE.U32.AND P2, PT, R5, R0.reuse, PT ;  /* 0x000000000500720c */ /* 0x080fe40003f46070 */
[----:B------:R-:W-:Y:S02]  /*0820*/  ISETP.GE.U32.AND P3, PT, R6, R0, PT ;  /* 0x000000000600720c */ /* 0x000fe40003f66070 */
[----:B------:R-:W-:Y:S02]  /*0830*/  SEL R6, RZ, 0x1, !P4 ;  /* 0x00000001ff067807 */ /* 0x000fe40006000000 */
[----:B------:R-:W-:-:S02]  /*0840*/  SEL R25, RZ, 0x1, !P0 ;  /* 0x00000001ff197807 */ /* 0x000fc40004000000 */
[----:B------:R-:W-:Y:S01]  /*0850*/  SEL R27, RZ, 0x1, !P2 ;  /* 0x00000001ff1b7807 */ /* 0x000fe20005000000 */
[----:B------:R-:W-:Y:S01]  /*0860*/  STG.E.U8 desc[UR6][R2.64+0x3], R6 ;  /* 0x0000030602007986 */ /* 0x000fe2000c101106 */
[----:B------:R-:W-:Y:S02]  /*0870*/  SEL R29, RZ, 0x1, !P3 ;  /* 0x00000001ff1d7807 */ /* 0x000fe40005800000 */
[----:B------:R-:W-:Y:S01]  /*0880*/  IADD3 R4, P4, PT, R2, UR5, RZ ;  /* 0x0000000502047c10 */ /* 0x000fe2000ff9e0ff */
[----:B------:R0:W-:Y:S01]  /*0890*/  STG.E.U8 desc[UR6][R2.64], R25 ;  /* 0x0000001902007986 */ /* 0x0001e2000c101106 */
[-C--:B---3--:R-:W-:Y:S02]  /*08a0*/  ISETP.GE.U32.AND P0, PT, R8, R0.reuse, PT ;  /* 0x000000000800720c */ /* 0x088fe40003f06070 */
[-C--:B------:R-:W-:Y:S01]  /*08b0*/  ISETP.GE.U32.AND P1, PT, R9, R0.reuse, PT ;  /* 0x000000000900720c */ /* 0x080fe20003f26070 */
[----:B------:R-:W-:Y:S01]  /*08c0*/  STG.E.U8 desc[UR6][R2.64+0x1], R27 ;  /* 0x0000011b02007986 */ /* 0x000fe2000c101106 */
[-C--:B------:R-:W-:Y:S01]  /*08d0*/  ISETP.GE.U32.AND P2, PT, R10, R0.reuse, PT ;  /* 0x000000000a00720c */ /* 0x080fe20003f46070 */
[----:B------:R-:W-:Y:S01]  /*08e0*/  IMAD.X R5, RZ, RZ, R3, P4 ;  /* 0x000000ffff057224 */ /* 0x000fe200020e0603 */
[----:B------:R-:W-:Y:S01]  /*08f0*/  ISETP.GE.U32.AND P3, PT, R11, R0, PT ;  /* 0x000000000b00720c */ /* 0x000fe20003f66070 */
[----:B------:R1:W-:Y:S01]  /*0900*/  STG.E.U8 desc[UR6][R2.64+0x2], R29 ;  /* 0x0000021d02007986 */ /* 0x0003e2000c101106 */
[----:B------:R-:W-:-:S02]  /*0910*/  SEL R7, RZ, 0x1, !P0 ;  /* 0x00000001ff077807 */ /* 0x000fc40004000000 */
[----:B------:R-:W-:Y:S02]  /*0920*/  SEL R9, RZ, 0x1, !P1 ;  /* 0x00000001ff097807 */ /* 0x000fe40004800000 */
[----:B------:R-:W-:Y:S01]  /*0930*/  SEL R11, RZ, 0x1, !P2 ;  /* 0x00000001ff0b7807 */ /* 0x000fe20005000000 */
[----:B------:R2:W-:Y:S01]  /*0940*/  STG.E.U8 desc[UR6][R4.64], R7 ;  /* 0x0000000704007986 */ /* 0x0005e2000c101106 */
[----:B0-----:R-:W-:Y:S02]  /*0950*/  SEL R25, RZ, 0x1, !P3 ;  /* 0x00000001ff197807 */ /* 0x001fe40005800000 */
[-C--:B----4-:R-:W-:Y:S01]  /*0960*/  ISETP.GE.U32.AND P0, PT, R12, R0.reuse, PT ;  /* 0x000000000c00720c */ /* 0x090fe20003f06070 */
[----:B------:R0:W-:Y:S01]  /*0970*/  STG.E.U8 desc[UR6][R4.64+0x1], R9 ;  /* 0x0000010904007986 */ /* 0x0001e2000c101106 */
[-C--:B------:R-:W-:Y:S02]  /*0980*/  ISETP.GE.U32.AND P1, PT, R13, R0.reuse, PT ;  /* 0x000000000d00720c */ /* 0x080fe40003f26070 */
[----:B-1----:R-:W-:Y:S01]  /*0990*/  IADD3 R2, P4, PT, R4, UR5, RZ ;  /* 0x0000000504027c10 */ /* 0x002fe2000ff9e0ff */
[----:B------:R1:W-:Y:S01]  /*09a0*/  STG.E.U8 desc[UR6][R4.64+0x2], R11 ;  /* 0x0000020b04007986 */ /* 0x0003e2000c101106 */
[----:B------:R-:W-:-:S02]  /*09b0*/  ISETP.GE.U32.AND P2, PT, R14, R0, PT ;  /* 0x000000000e00720c */ /* 0x000fc40003f46070 */
[-C--:B------:R-:W-:Y:S01]  /*09c0*/  ISETP.GE.U32.AND P3, PT, R15, R0.reuse, PT ;  /* 0x000000000f00720c */ /* 0x080fe20003f66070 */
[----:B------:R3:W-:Y:S01]  /*09d0*/  STG.E.U8 desc[UR6][R4.64+0x3], R25 ;  /* 0x0000031904007986 */ /* 0x0007e2000c101106 */
[----:B------:R-:W-:Y:S01]  /*09e0*/  IMAD.X R3, RZ, RZ, R5, P4 ;  /* 0x000000ffff037224 */ /* 0x000fe200020e0605 */
[----:B------:R-:W-:Y:S02]  /*09f0*/  SEL R13, RZ, 0x1, !P0 ;  /* 0x00000001ff0d7807 */ /* 0x000fe40004000000 */
[----:B--2---:R-:W-:Y:S02]  /*0a00*/  SEL R7, RZ, 0x1, !P1 ;  /* 0x00000001ff077807 */ /* 0x004fe40004800000 */
[----:B0-----:R-:W-:Y:S01]  /*0a10*/  SEL R9, RZ, 0x1, !P2 ;  /* 0x00000001ff097807 */ /* 0x001fe20005000000 */
[----:B------:R0:W-:Y:S01]  /*0a20*/  STG.E.U8 desc[UR6][R2.64], R13 ;  /* 0x0000000d02007986 */ /* 0x0001e2000c101106 */
[----:B-1----:R-:W-:Y:S02]  /*0a30*/  SEL R11, RZ, 0x1, !P3 ;  /* 0x00000001ff0b7807 */ /* 0x002fe40005800000 */
[----:B------:R-:W-:Y:S01]  /*0a40*/  ISETP.GE.U32.AND P0, PT, R16, R0, PT ;  /* 0x000000001000720c */ /* 0x000fe20003f06070 */
[----:B------:R1:W-:Y:S01]  /*0a50*/  STG.E.U8 desc[UR6][R2.64+0x1], R7 ;  /* 0x0000010702007986 */ /* 0x0003e2000c101106 */
[----:B---3--:R-:W-:-:S02]  /*0a60*/  IADD3 R4, P4, PT, R2, UR5, RZ ;  /* 0x0000000502047c10 */ /* 0x008fc4000ff9e0ff */
[-C--:B------:R-:W-:Y:S01]  /*0a70*/  ISETP.GE.U32.AND P1, PT, R17, R0.reuse, PT ;  /* 0x000000001100720c */ /* 0x080fe20003f26070 */
[----:B------:R2:W-:Y:S01]  /*0a80*/  STG.E.U8 desc[UR6][R2.64+0x2], R9 ;  /* 0x0000020902007986 */ /* 0x0005e2000c101106 */
[-C--:B------:R-:W-:Y:S01]  /*0a90*/  ISETP.GE.U32.AND P2, PT, R18, R0.reuse, PT ;  /* 0x000000001200720c */ /* 0x080fe20003f46070 */
[----:B------:R-:W-:Y:S01]  /*0aa0*/  IMAD.X R5, RZ, RZ, R3, P4 ;  /* 0x000000ffff057224 */ /* 0x000fe200020e0603 */
[----:B------:R-:W-:Y:S01]  /*0ab0*/  ISETP.GE.U32.AND P3, PT, R19, R0, PT ;  /* 0x000000001300720c */ /* 0x000fe20003f66070 */
[----:B------:R3:W-:Y:S01]  /*0ac0*/  STG.E.U8 desc[UR6][R2.64+0x3], R11 ;  /* 0x0000030b02007986 */ /* 0x0007e2000c101106 */
[----:B------:R-:W-:Y:S02]  /*0ad0*/  SEL R15, RZ, 0x1, !P0 ;  /* 0x00000001ff0f7807 */ /* 0x000fe40004000000 */
[----:B0-----:R-:W-:Y:S02]  /*0ae0*/  SEL R13, RZ, 0x1, !P1 ;  /* 0x00000001ff0d7807 */ /* 0x001fe40004800000 */
[----:B-1----:R-:W-:Y:S01]  /*0af0*/  SEL R7, RZ, 0x1, !P2 ;  /* 0x00000001ff077807 */ /* 0x002fe20005000000 */
[----:B------:R1:W-:Y:S01]  /*0b00*/  STG.E.U8 desc[UR6][R4.64], R15 ;  /* 0x0000000f04007986 */ /* 0x0003e2000c101106 */
[----:B--2---:R-:W-:-:S03]  /*0b10*/  SEL R9, RZ, 0x1, !P3 ;  /* 0x00000001ff097807 */ /* 0x004fc60005800000 */
[----:B------:R1:W-:Y:S01]  /*0b20*/  STG.E.U8 desc[UR6][R4.64+0x1], R13 ;  /* 0x0000010d04007986 */ /* 0x0003e2000c101106 */
[----:B---3--:R-:W-:-:S03]  /*0b30*/  VIADD R3, R23, UR5 ;  /* 0x0000000517037c36 */ /* 0x008fc60008000000 */
[----:B------:R1:W-:Y:S02]  /*0b40*/  STG.E.U8 desc[UR6][R4.64+0x2], R7 ;  /* 0x0000020704007986 */ /* 0x0003e4000c101106 */
[----:B------:R-:W-:Y:S02]  /*0b50*/  ISETP.LT.AND P0, PT, R3, UR4, PT ;  /* 0x0000000403007c0c */ /* 0x000fe4000bf01270 */
[----:B------:R1:W-:Y:S11]  /*0b60*/  STG.E.U8 desc[UR6][R4.64+0x3], R9 ;  /* 0x0000030904007986 */ /* 0x0003f6000c101106 */
[----:B------:R-:W-:Y:S05]  /*0b70*/  @P0 BRA `(.L_x_3) ;  /* 0xfffffff800b40947 */ /* 0x000fea000383ffff */
[----:B------:R-:W-:Y:S05]  /*0b80*/  EXIT ;  /* 0x000000000000794d */ /* 0x000fea0003800000 */
.L_x_4:
[----:B------:R-:W-:-:S00]  /*0b90*/  BRA `(.L_x_4) ;  /* 0xfffffffc00fc7947 */ /* 0x000fc0000383ffff */
[----:B------:R-:W-:-:S00]  /*0ba0*/  NOP ;  /* 0x0000000000007918 */ /* 0x000fc00000000000 */
        /* <DEDUP_REMOVED lines=13> */
.L_x_63:


//--------------------- .text._Z21findRadixBucketKernelPiS_Pji --------------------------
	.section	.text._Z21findRadixBucketKernelPiS_Pji,"ax",@progbits
	.align	128
        .global         _Z21findRadixBucketKernelPiS_Pji
        .type           _Z21findRadixBucketKernelPiS_Pji,@function
        .size           _Z21findRadixBucketKernelPiS_Pji,(.L_x_64 - _Z21findRadixBucketKernelPiS_Pji)
        .other          _Z21findRadixBucketKernelPiS_Pji,@"STO_CUDA_ENTRY STV_DEFAULT"
_Z21findRadixBucketKernelPiS_Pji:
.text._Z21findRadixBucketKernelPiS_Pji:
[----:B------:R-:W-:Y:S01]  /*0000*/  LDC R1, c[0x0][0x37c] ;  /* 0x0000df00ff017b82 */ /* 0x000fe20000000800 */
[----:B------:R-:W0:Y:S07]  /*0010*/  S2R R11, SR_CTAID.X ;  /* 0x00000000000b7919 */ /* 0x000e2e0000002500 */
[----:B------:R-:W0:Y:S01]  /*0020*/  LDC.64 R4, c[0x0][0x388] ;  /* 0x0000e200ff047b82 */ /* 0x000e220000000a00 */
[----:B------:R-:W1:Y:S01]  /*0030*/  LDCU.64 UR4, c[0x0][0x358] ;  /* 0x00006b00ff0477ac */ /* 0x000e620008000a00 */
[----:B0-----:R-:W-:-:S05]  /*0040*/  IMAD.WIDE.U32 R4, R11, 0x4, R4 ;  /* 0x000000040b047825 */ /* 0x001fca00078e0004 */
[----:B-1----:R-:W2:Y:S02]  /*0050*/  LDG.E R0, desc[UR4][R4.64] ;  /* 0x0000000404007981 */ /* 0x002ea4000c1e1900 */
[----:B--2---:R-:W-:-:S13]  /*0060*/  ISETP.NE.AND P0, PT, R0, RZ, PT ;  /* 0x000000ff0000720c */ /* 0x004fda0003f05270 */
[----:B------:R-:W-:Y:S05]  /*0070*/  @!P0 EXIT ;  /* 0x000000000000894d */ /* 0x000fea0003800000 */
[----:B------:R-:W0:Y:S01]  /*0080*/  S2R R13, SR_TID.X ;  /* 0x00000000000d7919 */ /* 0x000e220000002100 */
[----:B------:R-:W1:Y:S01]  /*0090*/  LDC.64 R6, c[0x0][0x380] ;  /* 0x0000e000ff067b82 */ /* 0x000e620000000a00 */
[----:B------:R-:W-:-:S07]  /*00a0*/  IMAD.SHL.U32 R9, R11, 0x100, RZ ;  /* 0x000001000b097824 */ /* 0x000fce00078e00ff */
[----:B------:R-:W2:Y:S01]  /*00b0*/  LDC.64 R2, c[0x0][0x390] ;  /* 0x0000e400ff027b82 */ /* 0x000ea20000000a00 */
[----:B-1----:R-:W-:Y:S01]  /*00c0*/  IMAD.WIDE.U32 R6, R9, 0x4, R6 ;  /* 0x0000000409067825 */ /* 0x002fe200078e0006 */
[----:B0-----:R-:W-:-:S13]  /*00d0*/  ISETP.GT.U32.AND P0, PT, R13, 0xff, PT ;  /* 0x000000ff0d00780c */ /* 0x001fda0003f04070 */
[----:B--2---:R-:W-:Y:S05]  /*00e0*/  @P0 EXIT ;  /* 0x000000000000094d */ /* 0x004fea0003800000 */
[----:B------:R-:W-:Y:S01]  /*00f0*/  ISETP.NE.AND P0, PT, R13, RZ, PT ;  /* 0x000000ff0d00720c */ /* 0x000fe20003f05270 */
[----:B------:R-:W-:Y:S01]  /*0100*/  BSSY.RECONVERGENT B0, `(.L_x_5) ;  /* 0x000001f000007945 */ /* 0x000fe20003800200 */
[----:B------:R-:W-:-:S04]  /*0110*/  IMAD.WIDE.U32 R2, R11, 0x4, R2 ;  /* 0x000000040b027825 */ /* 0x000fc800078e0002 */
[----:B------:R-:W-:-:S07]  /*0120*/  IMAD.WIDE.U32 R10, R13, 0x4, R6 ;  /* 0x000000040d0a7825 */ /* 0x000fce00078e0006 */
[----:B------:R-:W-:Y:S05]  /*0130*/  @P0 BRA `(.L_x_6) ;  /* 0x00000000001c0947 */ /* 0x000fea0003800000 */
[----:B------:R-:W2:Y:S02]  /*0140*/  LDG.E R7, desc[UR4][R6.64] ;  /* 0x0000000406077981 */ /* 0x000ea4000c1e1900 */
[----:B--2---:R-:W-:-:S13]  /*0150*/  ISETP.GE.AND P0, PT, R7, R0, PT ;  /* 0x000000000700720c */ /* 0x004fda0003f06270 */
[----:B------:R-:W-:Y:S05]  /*0160*/  @!P0 BRA `(.L_x_7) ;  /* 0x0000000000608947 */ /* 0x000fea0003800000 */
[----:B------:R-:W2:Y:S02]  /*0170*/  LDG.E R0, desc[UR4][R2.64] ;  /* 0x0000000402007981 */ /* 0x000ea4000c1e1900 */
[----:B--2---:R-:W-:-:S05]  /*0180*/  LEA R5, R0, 0xff, 0x8 ;  /* 0x000000ff00057811 */ /* 0x004fca00078e40ff */
[----:B------:R0:W-:Y:S01]  /*0190*/  STG.E desc[UR4][R2.64], R5 ;  /* 0x0000000502007986 */ /* 0x0001e2000c101904 */
[----:B------:R-:W-:Y:S05]  /*01a0*/  BRA `(.L_x_7) ;  /* 0x0000000000507947 */ /* 0x000fea0003800000 */
.L_x_6:
[----:B------:R-:W-:-:S04]  /*01b0*/  VIADD R9, R13, 0xffffffff ;  /* 0xffffffff0d097836 */ /* 0x000fc80000000000 */
[----:B------:R-:W-:-:S06]  /*01c0*/  IMAD.WIDE.U32 R6, R9, 0x4, R6 ;  /* 0x0000000409067825 */ /* 0x000fcc00078e0006 */
[----:B------:R-:W2:Y:S02]  /*01d0*/  LDG.E R7, desc[UR4][R6.64] ;  /* 0x0000000406077981 */ /* 0x000ea4000c1e1900 */
[----:B--2---:R-:W-:-:S13]  /*01e0*/  ISETP.GT.AND P0, PT, R0, R7, PT ;  /* 0x000000070000720c */ /* 0x004fda0003f04270 */
[----:B------:R-:W-:Y:S05]  /*01f0*/  @!P0 BRA `(.L_x_7) ;  /* 0x00000000003c8947 */ /* 0x000fea0003800000 */
[----:B------:R-:W2:Y:S02]  /*0200*/  LDG.E R9, desc[UR4][R10.64] ;  /* 0x000000040a097981 */ /* 0x000ea4000c1e1900 */
[----:B--2---:R-:W-:-:S13]  /*0210*/  ISETP.GE.AND P0, PT, R9, R0, PT ;  /* 0x000000000900720c */ /* 0x004fda0003f06270 */
[----:B------:R-:W-:Y:S05]  /*0220*/  @!P0 BRA `(.L_x_7) ;  /* 0x0000000000308947 */ /* 0x000fea0003800000 */
[----:B------:R-:W2:Y:S01]  /*0230*/  LDG.E R8, desc[UR4][R2.64] ;  /* 0x0000000402087981 */ /* 0x000ea2000c1e1900 */
[----:B------:R-:W-:-:S05]  /*0240*/  IMAD.IADD R9, R0, 0x1, -R7 ;  /* 0x0000000100097824 */ /* 0x000fca00078e0a07 */
[----:B------:R-:W-:-:S13]  /*0250*/  ISETP.NE.AND P0, PT, R9, RZ, PT ;  /* 0x000000ff0900720c */ /* 0x000fda0003f05270 */
[----:B------:R-:W0:Y:S02]  /*0260*/  @!P0 LDC R6, c[0x0][0x398] ;  /* 0x0000e600ff068b82 */ /* 0x000e240000000800 */
[----:B0-----:R-:W-:Y:S01]  /*0270*/  @!P0 IMAD.MOV R6, RZ, RZ, -R6 ;  /* 0x000000ffff068224 */ /* 0x001fe200078e0a06 */
[----:B--2---:R-:W-:-:S04]  /*0280*/  LEA R0, R8, -R13, 0x8 ;  /* 0x8000000d08007211 */ /* 0x004fc800078e40ff */
[----:B------:R-:W-:Y:S02]  /*0290*/  IADD3 R7, PT, PT, R0, 0xff, RZ ;  /* 0x000000ff00077810 */ /* 0x000fe40007ffe0ff */
[----:B------:R-:W-:-:S03]  /*02a0*/  @!P0 LEA R0, R6, 0x18, 0x3 ;  /* 0x0000001806008811 */ /* 0x000fc600078e18ff */
[----:B------:R1:W-:Y:S01]  /*02b0*/  STG.E desc[UR4][R2.64], R7 ;  /* 0x0000000702007986 */ /* 0x0003e2000c101904 */
[----:B------:R-:W-:-:S03]  /*02c0*/  @!P0 SHF.L.U32 R13, R7, R0, RZ ;  /* 0x00000000070d8219 */ /* 0x000fc600000006ff */
[----:B------:R1:W-:Y:S04]  /*02d0*/  STG.E desc[UR4][R4.64], R9 ;  /* 0x0000000904007986 */ /* 0x0003e8000c101904 */
[----:B------:R1:W-:Y:S02]  /*02e0*/  @!P0 STG.E desc[UR4][R2.64], R13 ;  /* 0x0000000d02008986 */ /* 0x0003e4000c101904 */
.L_x_7:
[----:B------:R-:W-:Y:S05]  /*02f0*/  BSYNC.RECONVERGENT B0 ;  /* 0x0000000000007941 */ /* 0x000fea0003800200 */
.L_x_5:
[----:B------:R-:W-:Y:S01]  /*0300*/  STG.E desc[UR4][R10.64], RZ ;  /* 0x000000ff0a007986 */ /* 0x000fe2000c101904 */
[----:B------:R-:W-:Y:S05]  /*0310*/  EXIT ;  /* 0x000000000000794d */ /* 0x000fea0003800000 */
.L_x_8:
        /* <DEDUP_REMOVED lines=14> */
.L_x_64:


//--------------------- .text._Z27radixSelectTopK_fp32_kernelPKfPiPKiPKji --------------------------
	.section	.text._Z27radixSelectTopK_fp32_kernelPKfPiPKiPKji,"ax",@progbits
	.align	128
        .global         _Z27radixSelectTopK_fp32_kernelPKfPiPKiPKji
        .type           _Z27radixSelectTopK_fp32_kernelPKfPiPKiPKji,@function
        .size           _Z27radixSelectTopK_fp32_kernelPKfPiPKiPKji,(.L_x_65 - _Z27radixSelectTopK_fp32_kernelPKfPiPKiPKji)
        .other          _Z27radixSelectTopK_fp32_kernelPKfPiPKiPKji,@"STO_CUDA_ENTRY STV_DEFAULT"
_Z27radixSelectTopK_fp32_kernelPKfPiPKiPKji:
.text._Z27radixSelectTopK_fp32_kernelPKfPiPKiPKji:
[----:B------:R-:W-:Y:S01]  /*0000*/  LDC R1, c[0x0][0x37c] ;  /* 0x0000df00ff017b82 */ /* 0x000fe20000000800 */
[----:B------:R-:W0:Y:S07]  /*0010*/  S2R R0, SR_CTAID.Y ;  /* 0x0000000000007919 */ /* 0x000e2e0000002600 */
[----:B------:R-:W0:Y:S01]  /*0020*/  LDC.64 R2, c[0x0][0x390] ;  /* 0x0000e400ff027b82 */ /* 0x000e220000000a00 */
[----:B------:R-:W1:Y:S01]  /*0030*/  LDCU.64 UR6, c[0x0][0x358] ;  /* 0x00006b00ff0677ac */ /* 0x000e620008000a00 */
[----:B0-----:R-:W-:-:S06]  /*0040*/  IMAD.WIDE.U32 R2, R0, 0x4, R2 ;  /* 0x0000000400027825 */ /* 0x001fcc00078e0002 */
[----:B-1----:R-:W2:Y:S02]  /*0050*/  LDG.E.CONSTANT R2, desc[UR6][R2.64] ;  /* 0x0000000602027981 */ /* 0x002ea4000c1e9900 */
[----:B--2---:R-:W-:-:S13]  /*0060*/  ISETP.NE.AND P0, PT, R2, RZ, PT ;  /* 0x000000ff0200720c */ /* 0x004fda0003f05270 */
[----:B------:R-:W-:Y:S05]  /*0070*/  @!P0 EXIT ;  /* 0x000000000000894d */ /* 0x000fea0003800000 */
[----:B------:R-:W0:Y:S01]  /*0080*/  S2R R3, SR_TID.X ;  /* 0x0000000000037919 */ /* 0x000e220000002100 */
[----:B------:R-:W1:Y:S01]  /*0090*/  S2UR UR5, SR_CgaCtaId ;  /* 0x00000000000579c3 */ /* 0x000e620000008800 */
[----:B------:R-:W-:Y:S01]  /*00a0*/  UMOV UR4, 0x400 ;  /* 0x0000040000047882 */ /* 0x000fe20000000000 */
[----:B------:R-:W-:Y:S01]  /*00b0*/  IMAD.SHL.U32 R5, R0, 0x20000, RZ ;  /* 0x0002000000057824 */ /* 0x000fe200078e00ff */
[----:B------:R-:W2:Y:S01]  /*00c0*/  S2R R7, SR_CTAID.X ;  /* 0x0000000000077919 */ /* 0x000ea20000002500 */
[----:B------:R-:W-:Y:S04]  /*00d0*/  BSSY.RECONVERGENT B0, `(.L_x_9) ;  /* 0x0000209000007945 */ /* 0x000fe80003800200 */
[----:B------:R-:W3:Y:S01]  /*00e0*/  LDC.64 R24, c[0x0][0x380] ;  /* 0x0000e000ff187b82 */ /* 0x000ee20000000a00 */
[----:B-1----:R-:W-:Y:S01]  /*00f0*/  ULEA UR4, UR5, UR4, 0x18 ;  /* 0x0000000405047291 */ /* 0x002fe2000f8ec0ff */
[----:B------:R-:W1:Y:S01]  /*0100*/  LDCU UR5, c[0x0][0x3a0] ;  /* 0x00007400ff0577ac */ /* 0x000e620008000800 */
[----:B0-----:R-:W-:Y:S01]  /*0110*/  ISETP.GT.U32.AND P0, PT, R3, 0xff, PT ;  /* 0x000000ff0300780c */ /* 0x001fe20003f04070 */
[----:B---3--:R-:W-:-:S03]  /*0120*/  IMAD.WIDE.U32 R24, R5, 0x4, R24 ;  /* 0x0000000405187825 */ /* 0x008fc600078e0018 */
[----:B------:R-:W-:Y:S02]  /*0130*/  LEA R20, R3, UR4, 0x2 ;  /* 0x0000000403147c11 */ /* 0x000fe4000f8e10ff */
[----:B--2---:R-:W-:Y:S01]  /*0140*/  LEA R22, R7, 0x1000, 0xc ;  /* 0x0000100007167811 */ /* 0x004fe200078e60ff */
[----:B------:R-:W-:-:S06]  /*0150*/  IMAD.SHL.U32 R4, R3, 0x4, RZ ;  /* 0x0000000403047824 */ /* 0x000fcc00078e00ff */
[----:B------:R0:W-:Y:S01]  /*0160*/  @!P0 STS [R20], RZ ;  /* 0x000000ff14008388 */ /* 0x0001e20000000800 */
[----:B-1----:R-:W-:Y:S02]  /*0170*/  UISETP.NE.AND UP0, UPT, UR5, URZ, UPT ;  /* 0x000000ff0500728c */ /* 0x002fe4000bf05270 */
[----:B------:R-:W-:-:S05]  /*0180*/  IMAD R26, RZ, RZ, -UR5 ;  /* 0x80000005ff1a7e24 */ /* 0x000fca000f8e02ff */
[----:B------:R-:W-:Y:S01]  /*0190*/  LEA R2, R26, 0x18, 0x3 ;  /* 0x000000181a027811 */ /* 0x000fe200078e18ff */
[----:B------:R-:W-:Y:S06]  /*01a0*/  BAR.SYNC.DEFER_BLOCKING 0x0 ;  /* 0x0000000000007b1d */ /* 0x000fec0000010000 */
[----:B0-----:R-:W-:Y:S05]  /*01b0*/  BRA.U UP0, `(.L_x_10) ;  /* 0x0000000d00d47547 */ /* 0x001fea000b800000 */
[----:B------:R-:W-:Y:S01]  /*01c0*/  IMAD R26, R7, 0x1000, R4 ;  /* 0x00001000071a7824 */ /* 0x000fe200078e0204 */
[----:B------:R-:W-:Y:S04]  /*01d0*/  BSSY.RECONVERGENT B1, `(.L_x_11) ;  /* 0x00000f2000017945 */ /* 0x000fe80003800200 */
[----:B------:R-:W-:-:S04]  /*01e0*/  ISETP.GT.AND P0, PT, R26, 0x1ffff, PT ;  /* 0x0001ffff1a00780c */ /* 0x000fc80003f04270 */
[----:B------:R-:W-:-:S13]  /*01f0*/  ISETP.GE.OR P0, PT, R26, R22, P0 ;  /* 0x000000161a00720c */ /* 0x000fda0000706670 */
[----:B------:R-:W-:Y:S05]  /*0200*/  @P0 BRA `(.L_x_12) ;  /* 0x0000000c00b80947 */ /* 0x000fea0003800000 */
[----:B------:R-:W0:Y:S01]  /*0210*/  LDC R21, c[0x0][0x360] ;  /* 0x0000d800ff157b82 */ /* 0x000e220000000800 */
[----:B------:R-:W-:Y:S01]  /*0220*/  BSSY.RECONVERGENT B2, `(.L_x_13) ;  /* 0x0000048000027945 */ /* 0x000fe20003800200 */
[----:B0-----:R-:W-:-:S04]  /*0230*/  IMAD.SHL.U32 R21, R21, 0x4, RZ ;  /* 0x0000000415157824 */ /* 0x001fc800078e00ff */
[----:B------:R-:W0:Y:S01]  /*0240*/  I2F.U32.RP R8, R21 ;  /* 0x0000001500087306 */ /* 0x000e220000209000 */
[--C-:B------:R-:W-:Y:S02]  /*0250*/  IMAD.IADD R7, R26, 0x1, R21.reuse ;  /* 0x000000011a077824 */ /* 0x100fe400078e0215 */
[----:B------:R-:W-:-:S03]  /*0260*/  IMAD.MOV R9, RZ, RZ, -R21 ;  /* 0x000000ffff097224 */ /* 0x000fc600078e0a15 */
[C---:B------:R-:W-:Y:S02]  /*0270*/  ISETP.GE.AND P0, PT, R7.reuse, R22, PT ;  /* 0x000000160700720c */ /* 0x040fe40003f06270 */
[----:B------:R-:W-:Y:S02]  /*0280*/  ISETP.GE.AND P1, PT, R7, 0x20000, PT ;  /* 0x000200000700780c */ /* 0x000fe40003f26270 */
[----:B------:R-:W-:Y:S02]  /*0290*/  VIMNMX R6, PT, PT, R22, R7, !PT ;  /* 0x0000000716067248 */ /* 0x000fe40007fe0100 */
[----:B------:R-:W-:Y:S01]  /*02a0*/  SEL R10, RZ, 0x1, P1 ;  /* 0x00000001ff0a7807 */ /* 0x000fe20000800000 */
[----:B0-----:R-:W0:Y:S02]  /*02b0*/  MUFU.RCP R8, R8 ;  /* 0x0000000800087308 */ /* 0x001e240000001000 */
[----:B0-----:R-:W-:Y:S01]  /*02c0*/  VIADD R4, R8, 0xffffffe ;  /* 0x0ffffffe08047836 */ /* 0x001fe20000000000 */
[----:B------:R-:W-:-:S05]  /*02d0*/  SEL R8, RZ, 0x1, P0 ;  /* 0x00000001ff087807 */ /* 0x000fca0000000000 */
[----:B------:R0:W1:Y:S01]  /*02e0*/  F2I.FTZ.U32.TRUNC.NTZ R5, R4 ;  /* 0x0000000400057305 */ /* 0x000062000021f000 */
[----:B------:R-:W-:Y:S01]  /*02f0*/  IADD3 R6, PT, PT, R6, -R7, -R8 ;  /* 0x8000000706067210 */ /* 0x000fe20007ffe808 */
[----:B0-----:R-:W-:Y:S02]  /*0300*/  IMAD.MOV.U32 R4, RZ, RZ, RZ ;  /* 0x000000ffff047224 */ /* 0x001fe400078e00ff */
[----:B-1----:R-:W-:-:S04]  /*0310*/  IMAD R9, R9, R5, RZ ;  /* 0x0000000509097224 */ /* 0x002fc800078e02ff */
[----:B------:R-:W-:Y:S01]  /*0320*/  IMAD.HI.U32 R5, R5, R9, R4 ;  /* 0x0000000905057227 */ /* 0x000fe200078e0004 */
[----:B------:R-:W-:-:S04]  /*0330*/  VIMNMX R4, PT, PT, R7, 0x20000, !PT ;  /* 0x0002000007047848 */ /* 0x000fc80007fe0100 */
[----:B------:R-:W-:Y:S01]  /*0340*/  IADD3 R12, PT, PT, R4, -R7, -R10 ;  /* 0x80000007040c7210 */ /* 0x000fe20007ffe80a */
[----:B------:R-:W-:-:S04]  /*0350*/  IMAD.HI.U32 R4, R5, R6, RZ ;  /* 0x0000000605047227 */ /* 0x000fc800078e00ff */
[----:B------:R-:W-:-:S04]  /*0360*/  IMAD.HI.U32 R14, R5, R12, RZ ;  /* 0x0000000c050e7227 */ /* 0x000fc800078e00ff */
[----:B------:R-:W-:Y:S02]  /*0370*/  IMAD.MOV R5, RZ, RZ, -R4 ;  /* 0x000000ffff057224 */ /* 0x000fe400078e0a04 */
[----:B------:R-:W-:Y:S02]  /*0380*/  IMAD.MOV R7, RZ, RZ, -R14 ;  /* 0x000000ffff077224 */ /* 0x000fe400078e0a0e */
[C---:B------:R-:W-:Y:S01]  /*0390*/  IMAD R6, R21.reuse, R5, R6 ;  /* 0x0000000515067224 */ /* 0x040fe200078e0206 */
[----:B------:R-:W-:Y:S01]  /*03a0*/  LOP3.LUT R5, RZ, R21, RZ, 0x33, !PT ;  /* 0x00000015ff057212 */ /* 0x000fe200078e33ff */
[----:B------:R-:W-:-:S03]  /*03b0*/  IMAD R12, R21, R7, R12 ;  /* 0x00000007150c7224 */ /* 0x000fc600078e020c */
[-C--:B------:R-:W-:Y:S02]  /*03c0*/  ISETP.GE.U32.AND P0, PT, R6, R21.reuse, PT ;  /* 0x000000150600720c */ /* 0x080fe40003f06070 */
[----:B------:R-:W-:-:S11]  /*03d0*/  ISETP.GE.U32.AND P2, PT, R12, R21, PT ;  /* 0x000000150c00720c */ /* 0x000fd60003f46070 */
[--C-:B------:R-:W-:Y:S02]  /*03e0*/  @P0 IMAD.IADD R6, R6, 0x1, -R21.reuse ;  /* 0x0000000106060824 */ /* 0x100fe400078e0a15 */
[----:B------:R-:W-:Y:S02]  /*03f0*/  @P2 IMAD.IADD R12, R12, 0x1, -R21 ;  /* 0x000000010c0c2824 */ /* 0x000fe400078e0a15 */
[----:B------:R-:W-:Y:S01]  /*0400*/  @P0 VIADD R4, R4, 0x1 ;  /* 0x0000000104040836 */ /* 0x000fe20000000000 */
[-C--:B------:R-:W-:Y:S01]  /*0410*/  ISETP.GE.U32.AND P1, PT, R6, R21.reuse, PT ;  /* 0x000000150600720c */ /* 0x080fe20003f26070 */
[----:B------:R-:W-:Y:S01]  /*0420*/  @P2 VIADD R14, R14, 0x1 ;  /* 0x000000010e0e2836 */ /* 0x000fe20000000000 */
[----:B------:R-:W-:Y:S02]  /*0430*/  ISETP.GE.U32.AND P3, PT, R12, R21, PT ;  /* 0x000000150c00720c */ /* 0x000fe40003f66070 */
[----:B------:R-:W-:-:S09]  /*0440*/  ISETP.NE.U32.AND P0, PT, R21, RZ, PT ;  /* 0x000000ff1500720c */ /* 0x000fd20003f05070 */
[----:B------:R-:W-:Y:S02]  /*0450*/  @P1 VIADD R4, R4, 0x1 ;  /* 0x0000000104041836 */ /* 0x000fe40000000000 */
[----:B------:R-:W-:-:S03]  /*0460*/  @P3 VIADD R14, R14, 0x1 ;  /* 0x000000010e0e3836 */ /* 0x000fc60000000000 */
[C---:B------:R-:W-:Y:S02]  /*0470*/  SEL R7, R5.reuse, R4, !P0 ;  /* 0x0000000405077207 */ /* 0x040fe40004000000 */
[----:B------:R-:W-:-:S03]  /*0480*/  SEL R5, R5, R14, !P0 ;  /* 0x0000000e05057207 */ /* 0x000fc60004000000 */
[----:B------:R-:W-:-:S05]  /*0490*/  IMAD.IADD R7, R8, 0x1, R7 ;  /* 0x0000000108077824 */ /* 0x000fca00078e0207 */
[----:B------:R-:W-:-:S04]  /*04a0*/  VIADDMNMX.U32 R5, R5, R10, R7, PT ;  /* 0x0000000a05057246 */ /* 0x000fc80003800007 */
[C---:B------:R-:W-:Y:S02]  /*04b0*/  LOP3.LUT R4, R5.reuse, 0x3, RZ, 0xc0, !PT ;  /* 0x0000000305047812 */ /* 0x040fe400078ec0ff */
[----:B------:R-:W-:Y:S02]  /*04c0*/  ISETP.GE.U32.AND P1, PT, R5, 0x3, PT ;  /* 0x000000030500780c */ /* 0x000fe40003f26070 */
[----:B------:R-:W-:-:S13]  /*04d0*/  ISETP.NE.AND P0, PT, R4, 0x3, PT ;  /* 0x000000030400780c */ /* 0x000fda0003f05270 */
[----:B------:R-:W-:Y:S05]  /*04e0*/  @!P0 BRA `(.L_x_14) ;  /* 0x00000000006c8947 */ /* 0x000fea0003800000 */
[----:B------:R-:W-:-:S05]  /*04f0*/  VIADD R4, R5, 0x1 ;  /* 0x0000000105047836 */ /* 0x000fca0000000000 */
[----:B------:R-:W-:-:S05]  /*0500*/  LOP3.LUT R4, R4, 0x3, RZ, 0xc0, !PT ;  /* 0x0000000304047812 */ /* 0x000fca00078ec0ff */
[----:B------:R-:W-:-:S07]  /*0510*/  IMAD.MOV R10, RZ, RZ, -R4 ;  /* 0x000000ffff0a7224 */ /* 0x000fce00078e0a04 */
.L_x_15:
[----:B0-----:R-:W-:-:S05]  /*0520*/  IMAD.WIDE R8, R26, 0x4, R24 ;  /* 0x000000041a087825 */ /* 0x001fca00078e0218 */
[----:B------:R-:W2:Y:S01]  /*0530*/  LDG.E.128 R4, desc[UR6][R8.64] ;  /* 0x0000000608047981 */ /* 0x000ea2000c1e1d00 */
[----:B------:R-:W-:Y:S02]  /*0540*/  VIADD R10, R10, 0x1 ;  /* 0x000000010a0a7836 */ /* 0x000fe40000000000 */
[----:B------:R-:W-:Y:S02]  /*0550*/  IMAD.U32 R15, RZ, RZ, UR4 ;  /* 0x00000004ff0f7e24 */ /* 0x000fe4000f8e00ff */
[----:B------:R-:W-:Y:S01]  /*0560*/  IMAD.IADD R26, R21, 0x1, R26 ;  /* 0x00000001151a7824 */ /* 0x000fe200078e021a */
[----:B------:R-:W-:Y:S02]  /*0570*/  ISETP.NE.AND P0, PT, R10, RZ, PT ;  /* 0x000000ff0a00720c */ /* 0x000fe40003f05270 */
[----:B--2---:R-:W-:Y:S02]  /*0580*/  LOP3.LUT R4, R4, 0x80000000, RZ, 0xfc, !PT ;  /* 0x8000000004047812 */ /* 0x004fe400078efcff */
[----:B------:R-:W-:-:S02]  /*0590*/  LOP3.LUT R5, R5, 0x80000000, RZ, 0xfc, !PT ;  /* 0x8000000005057812 */ /* 0x000fc400078efcff */
[----:B------:R-:W-:Y:S02]  /*05a0*/  LOP3.LUT R6, R6, 0x80000000, RZ, 0xfc, !PT ;  /* 0x8000000006067812 */ /* 0x000fe400078efcff */
[----:B------:R-:W-:Y:S02]  /*05b0*/  LOP3.LUT R7, R7, 0x80000000, RZ, 0xfc, !PT ;  /* 0x8000000007077812 */ /* 0x000fe400078efcff */
[-C--:B------:R-:W-:Y:S02]  /*05c0*/  SHF.R.U32.HI R11, RZ, R2.reuse, R4 ;  /* 0x00000002ff0b7219 */ /* 0x080fe40000011604 */
[-C--:B------:R-:W-:Y:S01]  /*05d0*/  SHF.R.U32.HI R12, RZ, R2.reuse, R5 ;  /* 0x00000002ff0c7219 */ /* 0x080fe20000011605 */
[----:B------:R0:W-:Y:S01]  /*05e0*/  STG.E.128 desc[UR6][R8.64], R4 ;  /* 0x0000000408007986 */ /* 0x0001e2000c101d06 */
[-C--:B------:R-:W-:Y:S01]  /*05f0*/  SHF.R.U32.HI R13, RZ, R2.reuse, R6 ;  /* 0x00000002ff0d7219 */ /* 0x080fe20000011606 */
[----:B------:R-:W-:Y:S01]  /*0600*/  IMAD R11, R11, -0x4, R15 ;  /* 0xfffffffc0b0b7824 */ /* 0x000fe200078e020f */
[----:B------:R-:W-:Y:S01]  /*0610*/  SHF.R.U32.HI R14, RZ, R2, R7 ;  /* 0x00000002ff0e7219 */ /* 0x000fe20000011607 */
[----:B------:R-:W-:-:S02]  /*0620*/  IMAD R12, R12, -0x4, R15 ;  /* 0xfffffffc0c0c7824 */ /* 0x000fc400078e020f */
[--C-:B------:R-:W-:Y:S01]  /*0630*/  IMAD R13, R13, -0x4, R15.reuse ;  /* 0xfffffffc0d0d7824 */ /* 0x100fe200078e020f */
[----:B------:R0:W-:Y:S01]  /*0640*/  ATOMS.POPC.INC.32 RZ, [R11+URZ+0x3fc] ;  /* 0x0003fc000bff7f8c */ /* 0x0001e2000d8000ff */
[----:B------:R-:W-:-:S03]  /*0650*/  IMAD R14, R14, -0x4, R15 ;  /* 0xfffffffc0e0e7824 */ /* 0x000fc600078e020f */
[----:B------:R0:W-:Y:S04]  /*0660*/  ATOMS.POPC.INC.32 RZ, [R12+URZ+0x3fc] ;  /* 0x0003fc000cff7f8c */ /* 0x0001e8000d8000ff */
[----:B------:R0:W-:Y:S04]  /*0670*/  ATOMS.POPC.INC.32 RZ, [R13+URZ+0x3fc] ;  /* 0x0003fc000dff7f8c */ /* 0x0001e8000d8000ff */
[----:B------:R0:W-:Y:S01]  /*0680*/  ATOMS.POPC.INC.32 RZ, [R14+URZ+0x3fc] ;  /* 0x0003fc000eff7f8c */ /* 0x0001e2000d8000ff */
[----:B------:R-:W-:Y:S05]  /*0690*/  @P0 BRA `(.L_x_15) ;  /* 0xfffffffc00a00947 */ /* 0x000fea000383ffff */
.L_x_14:
[----:B------:R-:W-:Y:S05]  /*06a0*/  BSYNC.RECONVERGENT B2 ;  /* 0x0000000000027941 */ /* 0x000fea0003800200 */
.L_x_13:
[----:B------:R-:W-:Y:S05]  /*06b0*/  @!P1 BRA `(.L_x_12) ;  /* 0x00000008008c9947 */ /* 0x000fea0003800000 */
[----:B------:R-:W-:-:S05]  /*06c0*/  IMAD.WIDE R18, R26, 0x4, R24 ;  /* 0x000000041a127825 */ /* 0x000fca00078e0218 */
[----:B0-----:R-:W2:Y:S01]  /*06d0*/  LDG.E.128 R4, desc[UR6][R18.64] ;  /* 0x0000000612047981 */ /* 0x001ea2000c1e1d00 */
[----:B------:R-:W-:Y:S01]  /*06e0*/  IMAD.WIDE.U32 R16, R21, 0x4, R18 ;  /* 0x0000000415107825 */ /* 0x000fe200078e0012 */
[----:B--2---:R-:W-:Y:S02]  /*06f0*/  LOP3.LUT R4, R4, 0x80000000, RZ, 0xfc, !PT ;  /* 0x8000000004047812 */ /* 0x004fe400078efcff */
[----:B------:R-:W-:Y:S02]  /*0700*/  LOP3.LUT R5, R5, 0x80000000, RZ, 0xfc, !PT ;  /* 0x8000000005057812 */ /* 0x000fe400078efcff */
[----:B------:R-:W-:Y:S02]  /*0710*/  LOP3.LUT R6, R6, 0x80000000, RZ, 0xfc, !PT ;  /* 0x8000000006067812 */ /* 0x000fe400078efcff */
[----:B------:R-:W-:-:S05]  /*0720*/  LOP3.LUT R7, R7, 0x80000000, RZ, 0xfc, !PT ;  /* 0x8000000007077812 */ /* 0x000fca00078efcff */
[----:B------:R0:W-:Y:S04]  /*0730*/  STG.E.128 desc[UR6][R18.64], R4 ;  /* 0x0000000412007986 */ /* 0x0001e8000c101d06 */
[----:B------:R-:W2:Y:S01]  /*0740*/  LDG.E.128 R8, desc[UR6][R16.64] ;  /* 0x0000000610087981 */ /* 0x000ea2000c1e1d00 */
[----:B------:R-:W-:Y:S01]  /*0750*/  IMAD.WIDE.U32 R28, R21, 0x4, R16 ;  /* 0x00000004151c7825 */ /* 0x000fe200078e0010 */
[----:B------:R-:W-:Y:S02]  /*0760*/  SHF.R.U32.HI R27, RZ, R2, R4 ;  /* 0x00000002ff1b7219 */ /* 0x000fe40000011604 */
[----:B--2---:R-:W-:Y:S02]  /*0770*/  LOP3.LUT R8, R8, 0x80000000, RZ, 0xfc, !PT ;  /* 0x8000000008087812 */ /* 0x004fe400078efcff */
[----:B------:R-:W-:-:S02]  /*0780*/  LOP3.LUT R9, R9, 0x80000000, RZ, 0xfc, !PT ;  /* 0x8000000009097812 */ /* 0x000fc400078efcff */
[----:B------:R-:W-:Y:S02]  /*0790*/  LOP3.LUT R10, R10, 0x80000000, RZ, 0xfc, !PT ;  /* 0x800000000a0a7812 */ /* 0x000fe400078efcff */
[----:B------:R-:W-:-:S05]  /*07a0*/  LOP3.LUT R11, R11, 0x80000000, RZ, 0xfc, !PT ;  /* 0x800000000b0b7812 */ /* 0x000fca00078efcff */
[----:B------:R-:W-:Y:S04]  /*07b0*/  STG.E.128 desc[UR6][R16.64], R8 ;  /* 0x0000000810007986 */ /* 0x000fe8000c101d06 */
[----:B------:R-:W2:Y:S01]  /*07c0*/  LDG.E.128 R12, desc[UR6][R28.64] ;  /* 0x000000061c0c7981 */ /* 0x000ea2000c1e1d00 */
[----:B------:R-:W-:Y:S01]  /*07d0*/  IMAD.U32 R23, RZ, RZ, UR4 ;  /* 0x00000004ff177e24 */ /* 0x000fe2000f8e00ff */
[----:B0-----:R-:W-:-:S03]  /*07e0*/  SHF.R.U32.HI R18, RZ, R2, R5 ;  /* 0x00000002ff127219 */ /* 0x001fc60000011605 */
[--C-:B------:R-:W-:Y:S02]  /*07f0*/  IMAD R4, R27, -0x4, R23.reuse ;  /* 0xfffffffc1b047824 */ /* 0x100fe400078e0217 */
[----:B------:R-:W-:-:S03]  /*0800*/  IMAD R27, R18, -0x4, R23 ;  /* 0xfffffffc121b7824 */ /* 0x000fc600078e0217 */
[----:B------:R0:W-:Y:S01]  /*0810*/  ATOMS.POPC.INC.32 RZ, [R4+URZ+0x3fc] ;  /* 0x0003fc0004ff7f8c */ /* 0x0001e2000d8000ff */
[-C--:B------:R-:W-:Y:S02]  /*0820*/  SHF.R.U32.HI R6, RZ, R2.reuse, R6 ;  /* 0x00000002ff067219 */ /* 0x080fe40000011606 */
[----:B------:R-:W-:Y:S01]  /*0830*/  SHF.R.U32.HI R7, RZ, R2, R7 ;  /* 0x00000002ff077219 */ /* 0x000fe20000011607 */
[----:B------:R1:W-:Y:S01]  /*0840*/  ATOMS.POPC.INC.32 RZ, [R27+URZ+0x3fc] ;  /* 0x0003fc001bff7f8c */ /* 0x0003e2000d8000ff */
[----:B0-----:R-:W-:Y:S01]  /*0850*/  IMAD.WIDE.U32 R4, R21, 0x4, R28 ;  /* 0x0000000415047825 */ /* 0x001fe200078e001c */
[----:B--2---:R-:W-:Y:S02]  /*0860*/  LOP3.LUT R12, R12, 0x80000000, RZ, 0xfc, !PT ;  /* 0x800000000c0c7812 */ /* 0x004fe400078efcff */
[----:B------:R-:W-:Y:S02]  /*0870*/  LOP3.LUT R13, R13, 0x80000000, RZ, 0xfc, !PT ;  /* 0x800000000d0d7812 */ /* 0x000fe400078efcff */
[----:B------:R-:W-:-:S02]  /*0880*/  LOP3.LUT R14, R14, 0x80000000, RZ, 0xfc, !PT ;  /* 0x800000000e0e7812 */ /* 0x000fc400078efcff */
[----:B------:R-:W-:-:S05]  /*0890*/  LOP3.LUT R15, R15, 0x80000000, RZ, 0xfc, !PT ;  /* 0x800000000f0f7812 */ /* 0x000fca00078efcff */
[----:B------:R0:W-:Y:S04]  /*08a0*/  STG.E.128 desc[UR6][R28.64], R12 ;  /* 0x0000000c1c007986 */ /* 0x0001e8000c101d06 */
[----:B------:R-:W2:Y:S01]  /*08b0*/  LDG.E.128 R16, desc[UR6][R4.64] ;  /* 0x0000000604107981 */ /* 0x000ea2000c1e1d00 */
[--C-:B------:R-:W-:Y:S01]  /*08c0*/  IMAD R6, R6, -0x4, R23.reuse ;  /* 0xfffffffc06067824 */ /* 0x100fe200078e0217 */
[-C--:B------:R-:W-:Y:S01]  /*08d0*/  SHF.R.U32.HI R8, RZ, R2.reuse, R8 ;  /* 0x00000002ff087219 */ /* 0x080fe20000011608 */
[----:B------:R-:W-:Y:S01]  /*08e0*/  IMAD R7, R7, -0x4, R23 ;  /* 0xfffffffc07077824 */ /* 0x000fe200078e0217 */
[-C--:B------:R-:W-:Y:S02]  /*08f0*/  SHF.R.U32.HI R9, RZ, R2.reuse, R9 ;  /* 0x00000002ff097219 */ /* 0x080fe40000011609 */
[----:B------:R-:W-:Y:S01]  /*0900*/  SHF.R.U32.HI R10, RZ, R2, R10 ;  /* 0x00000002ff0a7219 */ /* 0x000fe2000001160a */
[----:B------:R3:W-:Y:S01]  /*0910*/  ATOMS.POPC.INC.32 RZ, [R6+URZ+0x3fc] ;  /* 0x0003fc0006ff7f8c */ /* 0x0007e2000d8000ff */
[----:B------:R-:W-:Y:S01]  /*0920*/  IADD3 R26, PT, PT, R21, R26, R21 ;  /* 0x0000001a151a7210 */ /* 0x000fe20007ffe015 */
[----:B------:R-:W-:-:S02]  /*0930*/  IMAD R8, R8, -0x4, R23 ;  /* 0xfffffffc08087824 */ /* 0x000fc400078e0217 */
[----:B------:R-:W-:Y:S01]  /*0940*/  IMAD R9, R9, -0x4, R23 ;  /* 0xfffffffc09097824 */ /* 0x000fe200078e0217 */
[----:B-1----:R-:W-:Y:S01]  /*0950*/  IADD3 R27, PT, PT, R21, R26, R21 ;  /* 0x0000001a151b7210 */ /* 0x002fe20007ffe015 */
[----:B------:R-:W-:Y:S01]  /*0960*/  IMAD R10, R10, -0x4, R23 ;  /* 0xfffffffc0a0a7824 */ /* 0x000fe200078e0217 */
[-C--:B0-----:R-:W-:Y:S01]  /*0970*/  SHF.R.U32.HI R28, RZ, R2.reuse, R11 ;  /* 0x00000002ff1c7219 */ /* 0x081fe2000001160b */
[----:B------:R-:W-:Y:S01]  /*0980*/  ATOMS.POPC.INC.32 RZ, [R7+URZ+0x3fc] ;  /* 0x0003fc0007ff7f8c */ /* 0x000fe2000d8000ff */
[-C--:B------:R-:W-:Y:S02]  /*0990*/  SHF.R.U32.HI R12, RZ, R2.reuse, R12 ;  /* 0x00000002ff0c7219 */ /* 0x080fe4000001160c */
[-C--:B---3--:R-:W-:Y:S01]  /*09a0*/  SHF.R.U32.HI R6, RZ, R2.reuse, R13 ;  /* 0x00000002ff067219 */ /* 0x088fe2000001160d */
[--C-:B------:R-:W-:Y:S01]  /*09b0*/  IMAD R28, R28, -0x4, R23.reuse ;  /* 0xfffffffc1c1c7824 */ /* 0x100fe200078e0217 */
[----:B------:R0:W-:Y:S01]  /*09c0*/  ATOMS.POPC.INC.32 RZ, [R8+URZ+0x3fc] ;  /* 0x0003fc0008ff7f8c */ /* 0x0001e2000d8000ff */
[--C-:B------:R-:W-:Y:S01]  /*09d0*/  IMAD R12, R12, -0x4, R23.reuse ;  /* 0xfffffffc0c0c7824 */ /* 0x100fe200078e0217 */
[----:B------:R-:W-:Y:S01]  /*09e0*/  ISETP.GT.AND P0, PT, R27, 0x1ffff, PT ;  /* 0x0001ffff1b00780c */ /* 0x000fe20003f04270 */
[----:B------:R-:W-:Y:S01]  /*09f0*/  IMAD R6, R6, -0x4, R23 ;  /* 0xfffffffc06067824 */ /* 0x000fe200078e0217 */
[----:B------:R-:W-:Y:S01]  /*0a00*/  ATOMS.POPC.INC.32 RZ, [R9+URZ+0x3fc] ;  /* 0x0003fc0009ff7f8c */ /* 0x000fe2000d8000ff */
[----:B------:R-:W-:-:S02]  /*0a10*/  SHF.R.U32.HI R14, RZ, R2, R14 ;  /* 0x00000002ff0e7219 */ /* 0x000fc4000001160e */
[----:B------:R-:W-:Y:S01]  /*0a20*/  SHF.R.U32.HI R15, RZ, R2, R15 ;  /* 0x00000002ff0f7219 */ /* 0x000fe2000001160f */
[----:B------:R1:W-:Y:S01]  /*0a30*/  ATOMS.POPC.INC.32 RZ, [R10+URZ+0x3fc] ;  /* 0x0003fc000aff7f8c */ /* 0x0003e2000d8000ff */
[----:B------:R-:W-:Y:S01]  /*0a40*/  ISETP.GE.OR P0, PT, R27, R22, P0 ;  /* 0x000000161b00720c */ /* 0x000fe20000706670 */
[--C-:B------:R-:W-:Y:S02]  /*0a50*/  IMAD R14, R14, -0x4, R23.reuse ;  /* 0xfffffffc0e0e7824 */ /* 0x100fe400078e0217 */
[----:B------:R3:W-:Y:S01]  /*0a60*/  ATOMS.POPC.INC.32 RZ, [R28+URZ+0x3fc] ;  /* 0x0003fc001cff7f8c */ /* 0x0007e2000d8000ff */
[----:B------:R-:W-:-:S03]  /*0a70*/  IMAD R15, R15, -0x4, R23 ;  /* 0xfffffffc0f0f7824 */ /* 0x000fc600078e0217 */
[----:B------:R-:W-:Y:S04]  /*0a80*/  ATOMS.POPC.INC.32 RZ, [R12+URZ+0x3fc] ;  /* 0x0003fc000cff7f8c */ /* 0x000fe8000d8000ff */
[----:B------:R4:W-:Y:S04]  /*0a90*/  ATOMS.POPC.INC.32 RZ, [R6+URZ+0x3fc] ;  /* 0x0003fc0006ff7f8c */ /* 0x0009e8000d8000ff */
[----:B------:R0:W-:Y:S04]  /*0aa0*/  ATOMS.POPC.INC.32 RZ, [R14+URZ+0x3fc] ;  /* 0x0003fc000eff7f8c */ /* 0x0001e8000d8000ff */
[----:B------:R0:W-:Y:S01]  /*0ab0*/  ATOMS.POPC.INC.32 RZ, [R15+URZ+0x3fc] ;  /* 0x0003fc000fff7f8c */ /* 0x0001e2000d8000ff */
[----:B--2---:R-:W-:-:S02]  /*0ac0*/  LOP3.LUT R16, R16, 0x80000000, RZ, 0xfc, !PT ;  /* 0x8000000010107812 */ /* 0x004fc400078efcff */
[----:B------:R-:W-:Y:S02]  /*0ad0*/  LOP3.LUT R17, R17, 0x80000000, RZ, 0xfc, !PT ;  /* 0x8000000011117812 */ /* 0x000fe400078efcff */
[----:B------:R-:W-:Y:S02]  /*0ae0*/  LOP3.LUT R18, R18, 0x80000000, RZ, 0xfc, !PT ;  /* 0x8000000012127812 */ /* 0x000fe400078efcff */
[----:B------:R-:W-:Y:S02]  /*0af0*/  LOP3.LUT R19, R19, 0x80000000, RZ, 0xfc, !PT ;  /* 0x8000000013137812 */ /* 0x000fe400078efcff */
[-C--:B0-----:R-:W-:Y:S02]  /*0b00*/  SHF.R.U32.HI R8, RZ, R2.reuse, R16 ;  /* 0x00000002ff087219 */ /* 0x081fe40000011610 */
[-C--:B-1----:R-:W-:Y:S01]  /*0b10*/  SHF.R.U32.HI R10, RZ, R2.reuse, R17 ;  /* 0x00000002ff0a7219 */ /* 0x082fe20000011611 */
[----:B------:R1:W-:Y:S01]  /*0b20*/  STG.E.128 desc[UR6][R4.64], R16 ;  /* 0x0000001004007986 */ /* 0x0003e2000c101d06 */
[-C--:B---3--:R-:W-:Y:S01]  /*0b30*/  SHF.R.U32.HI R28, RZ, R2.reuse, R18 ;  /* 0x00000002ff1c7219 */ /* 0x088fe20000011612 */
[----:B------:R-:W-:Y:S01]  /*0b40*/  IMAD R8, R8, -0x4, R23 ;  /* 0xfffffffc08087824 */ /* 0x000fe200078e0217 */
[----:B----4-:R-:W-:Y:S01]  /*0b50*/  SHF.R.U32.HI R6, RZ, R2, R19 ;  /* 0x00000002ff067219 */ /* 0x010fe20000011613 */
        /* <DEDUP_REMOVED lines=8> */
.L_x_16:
[----:B-1-3--:R-:W-:-:S05]  /*0be0*/  IMAD.WIDE R18, R27, 0x4, R24 ;  /* 0x000000041b127825 */ /* 0x00afca00078e0218 */
[----:B------:R-:W2:Y:S01]  /*0bf0*/  LDG.E.128 R4, desc[UR6][R18.64] ;  /* 0x0000000612047981 */ /* 0x000ea2000c1e1d00 */
        /* <DEDUP_REMOVED lines=15> */
[----:B0-----:R-:W-:Y:S01]  /*0cf0*/  IMAD R4, R26, -0x4, R23 ;  /* 0xfffffffc1a047824 */ /* 0x001fe200078e0217 */
[----:B------:R-:W-:-:S04]  /*0d00*/  SHF.R.U32.HI R18, RZ, R2, R5 ;  /* 0x00000002ff127219 */ /* 0x000fc80000011605 */
[----:B------:R0:W-:Y:S01]  /*0d10*/  ATOMS.POPC.INC.32 RZ, [R4+URZ+0x3fc] ;  /* 0x0003fc0004ff7f8c */ /* 0x0001e2000d8000ff */
[----:B------:R-:W-:Y:S01]  /*0d20*/  IMAD R26, R18, -0x4, R23 ;  /* 0xfffffffc121a7824 */ /* 0x000fe200078e0217 */
[-C--:B------:R-:W-:Y:S02]  /*0d30*/  SHF.R.U32.HI R6, RZ, R2.reuse, R6 ;  /* 0x00000002ff067219 */ /* 0x080fe40000011606 */
[----:B------:R-:W-:Y:S02]  /*0d40*/  SHF.R.U32.HI R7, RZ, R2, R7 ;  /* 0x00000002ff077219 */ /* 0x000fe40000011607 */
[----:B------:R1:W-:Y:S01]  /*0d50*/  ATOMS.POPC.INC.32 RZ, [R26+URZ+0x3fc] ;  /* 0x0003fc001aff7f8c */ /* 0x0003e2000d8000ff */
[----:B0-----:R-:W-:Y:S01]  /*0d60*/  IMAD.WIDE.U32 R4, R21, 0x4, R28 ;  /* 0x0000000415047825 */ /* 0x001fe200078e001c */
[----:B--2---:R-:W-:Y:S02]  /*0d70*/  LOP3.LUT R12, R12, 0x80000000, RZ, 0xfc, !PT ;  /* 0x800000000c0c7812 */ /* 0x004fe400078efcff */
[----:B------:R-:W-:-:S02]  /*0d80*/  LOP3.LUT R13, R13, 0x80000000, RZ, 0xfc, !PT ;  /* 0x800000000d0d7812 */ /* 0x000fc400078efcff */
[----:B------:R-:W-:Y:S02]  /*0d90*/  LOP3.LUT R14, R14, 0x80000000, RZ, 0xfc, !PT ;  /* 0x800000000e0e7812 */ /* 0x000fe400078efcff */
[----:B------:R-:W-:-:S05]  /*0da0*/  LOP3.LUT R15, R15, 0x80000000, RZ, 0xfc, !PT ;  /* 0x800000000f0f7812 */ /* 0x000fca00078efcff */
[----:B------:R0:W-:Y:S04]  /*0db0*/  STG.E.128 desc[UR6][R28.64], R12 ;  /* 0x0000000c1c007986 */ /* 0x0001e8000c101d06 */
[----:B------:R-:W2:Y:S01]  /*0dc0*/  LDG.E.128 R16, desc[UR6][R4.64] ;  /* 0x0000000604107981 */ /* 0x000ea2000c1e1d00 */
[--C-:B------:R-:W-:Y:S01]  /*0dd0*/  IMAD R6, R6, -0x4, R23.reuse ;  /* 0xfffffffc06067824 */ /* 0x100fe200078e0217 */
[-C--:B------:R-:W-:Y:S01]  /*0de0*/  SHF.R.U32.HI R8, RZ, R2.reuse, R8 ;  /* 0x00000002ff087219 */ /* 0x080fe20000011608 */
[----:B------:R-:W-:Y:S01]  /*0df0*/  IMAD R7, R7, -0x4, R23 ;  /* 0xfffffffc07077824 */ /* 0x000fe200078e0217 */
[-C--:B------:R-:W-:Y:S02]  /*0e00*/  SHF.R.U32.HI R9, RZ, R2.reuse, R9 ;  /* 0x00000002ff097219 */ /* 0x080fe40000011609 */
[-C--:B------:R-:W-:Y:S01]  /*0e10*/  SHF.R.U32.HI R10, RZ, R2.reuse, R10 ;  /* 0x00000002ff0a7219 */ /* 0x080fe2000001160a */
[----:B------:R3:W-:Y:S01]  /*0e20*/  ATOMS.POPC.INC.32 RZ, [R6+URZ+0x3fc] ;  /* 0x0003fc0006ff7f8c */ /* 0x0007e2000d8000ff */
[----:B-1----:R-:W-:Y:S01]  /*0e30*/  SHF.R.U32.HI R26, RZ, R2, R11 ;  /* 0x00000002ff1a7219 */ /* 0x002fe2000001160b */
[----:B------:R-:W-:-:S02]  /*0e40*/  IMAD R8, R8, -0x4, R23 ;  /* 0xfffffffc08087824 */ /* 0x000fc400078e0217 */
[--C-:B------:R-:W-:Y:S01]  /*0e50*/  IMAD R9, R9, -0x4, R23.reuse ;  /* 0xfffffffc09097824 */ /* 0x100fe200078e0217 */
[----:B------:R-:W-:Y:S01]  /*0e60*/  ATOMS.POPC.INC.32 RZ, [R7+URZ+0x3fc] ;  /* 0x0003fc0007ff7f8c */ /* 0x000fe2000d8000ff */
[--C-:B------:R-:W-:Y:S01]  /*0e70*/  IMAD R10, R10, -0x4, R23.reuse ;  /* 0xfffffffc0a0a7824 */ /* 0x100fe200078e0217 */
[-C--:B0-----:R-:W-:Y:S01]  /*0e80*/  SHF.R.U32.HI R12, RZ, R2.reuse, R12 ;  /* 0x00000002ff0c7219 */ /* 0x081fe2000001160c */
[----:B------:R-:W-:Y:S01]  /*0e90*/  IMAD R26, R26, -0x4, R23 ;  /* 0xfffffffc1a1a7824 */ /* 0x000fe200078e0217 */
[-C--:B---3--:R-:W-:Y:S01]  /*0ea0*/  SHF.R.U32.HI R6, RZ, R2.reuse, R13 ;  /* 0x00000002ff067219 */ /* 0x088fe2000001160d */
[----:B------:R-:W-:Y:S01]  /*0eb0*/  ATOMS.POPC.INC.32 RZ, [R8+URZ+0x3fc] ;  /* 0x0003fc0008ff7f8c */ /* 0x000fe2000d8000ff */
[-C--:B------:R-:W-:Y:S01]  /*0ec0*/  SHF.R.U32.HI R14, RZ, R2.reuse, R14 ;  /* 0x00000002ff0e7219 */ /* 0x080fe2000001160e */
[----:B------:R-:W-:Y:S01]  /*0ed0*/  IMAD R12, R12, -0x4, R23 ;  /* 0xfffffffc0c0c7824 */ /* 0x000fe200078e0217 */
[----:B------:R-:W-:Y:S01]  /*0ee0*/  SHF.R.U32.HI R28, RZ, R2, R15 ;  /* 0x00000002ff1c7219 */ /* 0x000fe2000001160f */
[--C-:B------:R-:W-:Y:S01]  /*0ef0*/  IMAD R6, R6, -0x4, R23.reuse ;  /* 0xfffffffc06067824 */ /* 0x100fe200078e0217 */
[----:B------:R-:W-:Y:S01]  /*0f00*/  ATOMS.POPC.INC.32 RZ, [R9+URZ+0x3fc] ;  /* 0x0003fc0009ff7f8c */ /* 0x000fe2000d8000ff */
[----:B------:R-:W-:-:S02]  /*0f10*/  IMAD R14, R14, -0x4, R23 ;  /* 0xfffffffc0e0e7824 */ /* 0x000fc400078e0217 */
[----:B------:R-:W-:Y:S01]  /*0f20*/  IMAD R28, R28, -0x4, R23 ;  /* 0xfffffffc1c1c7824 */ /* 0x000fe200078e0217 */
[----:B------:R-:W-:Y:S04]  /*0f30*/  ATOMS.POPC.INC.32 RZ, [R10+URZ+0x3fc] ;  /* 0x0003fc000aff7f8c */ /* 0x000fe8000d8000ff */
[----:B------:R-:W-:Y:S04]  /*0f40*/  ATOMS.POPC.INC.32 RZ, [R26+URZ+0x3fc] ;  /* 0x0003fc001aff7f8c */ /* 0x000fe8000d8000ff */
[----:B------:R-:W-:Y:S04]  /*0f50*/  ATOMS.POPC.INC.32 RZ, [R12+URZ+0x3fc] ;  /* 0x0003fc000cff7f8c */ /* 0x000fe8000d8000ff */
[----:B------:R0:W-:Y:S04]  /*0f60*/  ATOMS.POPC.INC.32 RZ, [R6+URZ+0x3fc] ;  /* 0x0003fc0006ff7f8c */ /* 0x0001e8000d8000ff */
[----:B------:R3:W-:Y:S04]  /*0f70*/  ATOMS.POPC.INC.32 RZ, [R14+URZ+0x3fc] ;  /* 0x0003fc000eff7f8c */ /* 0x0007e8000d8000ff */
[----:B------:R3:W-:Y:S01]  /*0f80*/  ATOMS.POPC.INC.32 RZ, [R28+URZ+0x3fc] ;  /* 0x0003fc001cff7f8c */ /* 0x0007e2000d8000ff */
[----:B--2---:R-:W-:-:S02]  /*0f90*/  LOP3.LUT R19, R19, 0x80000000, RZ, 0xfc, !PT ;  /* 0x8000000013137812 */ /* 0x004fc400078efcff */
[----:B------:R-:W-:Y:S02]  /*0fa0*/  LOP3.LUT R16, R16, 0x80000000, RZ, 0xfc, !PT ;  /* 0x8000000010107812 */ /* 0x000fe400078efcff */
[-C--:B0-----:R-:W-:Y:S02]  /*0fb0*/  SHF.R.U32.HI R6, RZ, R2.reuse, R19 ;  /* 0x00000002ff067219 */ /* 0x081fe40000011613 */
[----:B------:R-:W-:Y:S02]  /*0fc0*/  LOP3.LUT R17, R17, 0x80000000, RZ, 0xfc, !PT ;  /* 0x8000000011117812 */ /* 0x000fe400078efcff */
[----:B------:R-:W-:Y:S01]  /*0fd0*/  LOP3.LUT R18, R18, 0x80000000, RZ, 0xfc, !PT ;  /* 0x8000000012127812 */ /* 0x000fe200078efcff */
[----:B------:R-:W-:Y:S01]  /*0fe0*/  IMAD R7, R6, -0x4, R23 ;  /* 0xfffffffc06077824 */ /* 0x000fe200078e0217 */
[C-C-:B------:R-:W-:Y:S02]  /*0ff0*/  IADD3 R6, PT, PT, R21.reuse, R27, R21.reuse ;  /* 0x0000001b15067210 */ /* 0x140fe40007ffe015 */
[----:B------:R-:W-:Y:S01]  /*1000*/  SHF.R.U32.HI R8, RZ, R2, R16 ;  /* 0x00000002ff087219 */ /* 0x000fe20000011610 */
[----:B------:R3:W-:Y:S01]  /*1010*/  STG.E.128 desc[UR6][R4.64], R16 ;  /* 0x0000001004007986 */ /* 0x0007e2000c101d06 */
[----:B------:R-:W-:-:S02]  /*1020*/  IADD3 R27, PT, PT, R21, R6, R21 ;  /* 0x00000006151b7210 */ /* 0x000fc40007ffe015 */
[-C--:B------:R-:W-:Y:S01]  /*1030*/  SHF.R.U32.HI R10, RZ, R2.reuse, R17 ;  /* 0x00000002ff0a7219 */ /* 0x080fe20000011611 */
[--C-:B------:R-:W-:Y:S01]  /*1040*/  IMAD R8, R8, -0x4, R23.reuse ;  /* 0xfffffffc08087824 */ /* 0x100fe200078e0217 */
[C---:B------:R-:W-:Y:S02]  /*1050*/  ISETP.GT.AND P0, PT, R27.reuse, 0x1ffff, PT ;  /* 0x0001ffff1b00780c */ /* 0x040fe40003f04270 */
[----:B------:R-:W-:Y:S01]  /*1060*/  SHF.R.U32.HI R26, RZ, R2, R18 ;  /* 0x00000002ff1a7219 */ /* 0x000fe20000011612 */
[--C-:B------:R-:W-:Y:S01]  /*1070*/  IMAD R10, R10, -0x4, R23.reuse ;  /* 0xfffffffc0a0a7824 */ /* 0x100fe200078e0217 */
[----:B------:R-:W-:Y:S01]  /*1080*/  ISETP.GE.OR P0, PT, R27, R22, P0 ;  /* 0x000000161b00720c */ /* 0x000fe20000706670 */
[----:B------:R3:W-:Y:S02]  /*1090*/  ATOMS.POPC.INC.32 RZ, [R8+URZ+0x3fc] ;  /* 0x0003fc0008ff7f8c */ /* 0x0007e4000d8000ff */
[----:B------:R-:W-:Y:S02]  /*10a0*/  IMAD R26, R26, -0x4, R23 ;  /* 0xfffffffc1a1a7824 */ /* 0x000fe400078e0217 */
[----:B------:R3:W-:Y:S04]  /*10b0*/  ATOMS.POPC.INC.32 RZ, [R10+URZ+0x3fc] ;  /* 0x0003fc000aff7f8c */ /* 0x0007e8000d8000ff */
[----:B------:R3:W-:Y:S04]  /*10c0*/  ATOMS.POPC.INC.32 RZ, [R26+URZ+0x3fc] ;  /* 0x0003fc001aff7f8c */ /* 0x0007e8000d8000ff */
[----:B------:R3:W-:Y:S01]  /*10d0*/  ATOMS.POPC.INC.32 RZ, [R7+URZ+0x3fc] ;  /* 0x0003fc0007ff7f8c */ /* 0x0007e2000d8000ff */
[----:B------:R-:W-:Y:S05]  /*10e0*/  @!P0 BRA `(.L_x_16) ;  /* 0xfffffff800bc8947 */ /* 0x000fea000383ffff */
.L_x_12:
[----:B------:R-:W-:Y:S05]  /*10f0*/  BSYNC.RECONVERGENT B1 ;  /* 0x0000000000017941 */ /* 0x000fea0003800200 */
.L_x_11:
[----:B------:R-:W-:Y:S05]  /*1100*/  BRA `(.L_x_17) ;  /* 0x0000001000147947 */ /* 0x000fea0003800000 */
.L_x_10:
[----:B------:R-:W-:-:S05]  /*1110*/  IMAD R28, R7, 0x1000, R4 ;  /* 0x00001000071c7824 */ /* 0x000fca00078e0204 */
[----:B------:R-:W-:-:S04]  /*1120*/  ISETP.GT.AND P0, PT, R28, 0x1ffff, PT ;  /* 0x0001ffff1c00780c */ /* 0x000fc80003f04270 */
[----:B------:R-:W-:-:S13]  /*1130*/  ISETP.GE.OR P0, PT, R28, R22, P0 ;  /* 0x000000161c00720c */ /* 0x000fda0000706670 */
[----:B------:R-:W-:Y:S05]  /*1140*/  @P0 BRA `(.L_x_17) ;  /* 0x0000001000040947 */ /* 0x000fea0003800000 */
[----:B------:R-:W0:Y:S08]  /*1150*/  LDC R21, c[0x0][0x360] ;  /* 0x0000d800ff157b82 */ /* 0x000e300000000800 */
[----:B------:R-:W1:Y:S01]  /*1160*/  LDC.64 R6, c[0x0][0x398] ;  /* 0x0000e600ff067b82 */ /* 0x000e620000000a00 */
[----:B0-----:R-:W-:-:S04]  /*1170*/  IMAD.SHL.U32 R21, R21, 0x4, RZ ;  /* 0x0000000415157824 */ /* 0x001fc800078e00ff */
[----:B------:R-:W0:Y:S01]  /*1180*/  I2F.U32.RP R8, R21 ;  /* 0x0000001500087306 */ /* 0x000e220000209000 */
[----:B-1----:R-:W-:Y:S01]  /*1190*/  LEA R6, P0, R0, R6, 0x2 ;  /* 0x0000000600067211 */ /* 0x002fe200078010ff */
[--C-:B------:R-:W-:Y:S02]  /*11a0*/  IMAD.IADD R9, R28, 0x1, R21.reuse ;  /* 0x000000011c097824 */ /* 0x100fe400078e0215 */
[----:B------:R-:W-:Y:S01]  /*11b0*/  IMAD.MOV R11, RZ, RZ, -R21 ;  /* 0x000000ffff0b7224 */ /* 0x000fe200078e0a15 */
[----:B------:R-:W-:-:S03]  /*11c0*/  LEA.HI.X R7, R0, R7, RZ, 0x2, P0 ;  /* 0x0000000700077211 */ /* 0x000fc600000f14ff */
[----:B0-----:R-:W0:Y:S01]  /*11d0*/  MUFU.RCP R8, R8 ;  /* 0x0000000800087308 */ /* 0x001e220000001000 */
[C---:B------:R-:W-:Y:S01]  /*11e0*/  ISETP.GE.AND P0, PT, R9.reuse, R22, PT ;  /* 0x000000160900720c */ /* 0x040fe20003f06270 */
[----:B------:R1:W5:Y:S01]  /*11f0*/  LDG.E.CONSTANT R23, desc[UR6][R6.64] ;  /* 0x0000000606177981 */ /* 0x000362000c1e9900 */
[C---:B------:R-:W-:Y:S01]  /*1200*/  ISETP.GE.AND P1, PT, R9.reuse, 0x20000, PT ;  /* 0x000200000900780c */ /* 0x040fe20003f26270 */
[----:B------:R-:W-:Y:S01]  /*1210*/  BSSY.RECONVERGENT B1, `(.L_x_18) ;  /* 0x0000053000017945 */ /* 0x000fe20003800200 */
[----:B------:R-:W-:Y:S02]  /*1220*/  LEA R26, R26, 0x20, 0x3 ;  /* 0x000000201a1a7811 */ /* 0x000fe400078e18ff */
[----:B------:R-:W-:Y:S02]  /*1230*/  SEL R10, RZ, 0x1, P1 ;  /* 0x00000001ff0a7807 */ /* 0x000fe40000800000 */
[----:B-1----:R-:W-:Y:S02]  /*1240*/  VIMNMX R7, PT, PT, R22, R9, !PT ;  /* 0x0000000916077248 */ /* 0x002fe40007fe0100 */
[----:B------:R-:W-:Y:S01]  /*1250*/  SEL R6, RZ, 0x1, P0 ;  /* 0x00000001ff067807 */ /* 0x000fe20000000000 */
[----:B0-----:R-:W-:Y:S01]  /*1260*/  VIADD R4, R8, 0xffffffe ;  /* 0x0ffffffe08047836 */ /* 0x001fe20000000000 */
[----:B------:R-:W-:-:S03]  /*1270*/  VIMNMX R8, PT, PT, R9, 0x20000, !PT ;  /* 0x0002000009087848 */ /* 0x000fc60007fe0100 */
[----:B------:R0:W1:Y:S01]  /*1280*/  F2I.FTZ.U32.TRUNC.NTZ R5, R4 ;  /* 0x0000000400057305 */ /* 0x000062000021f000 */
[----:B------:R-:W-:Y:S01]  /*1290*/  IADD3 R8, PT, PT, R8, -R9, -R10 ;  /* 0x8000000908087210 */ /* 0x000fe20007ffe80a */
[----:B0-----:R-:W-:Y:S02]  /*12a0*/  IMAD.MOV.U32 R4, RZ, RZ, RZ ;  /* 0x000000ffff047224 */ /* 0x001fe400078e00ff */
[----:B-1----:R-:W-:-:S04]  /*12b0*/  IMAD R11, R11, R5, RZ ;  /* 0x000000050b0b7224 */ /* 0x002fc800078e02ff */
[----:B------:R-:W-:Y:S01]  /*12c0*/  IMAD.HI.U32 R5, R5, R11, R4 ;  /* 0x0000000b05057227 */ /* 0x000fe200078e0004 */
[----:B------:R-:W-:-:S05]  /*12d0*/  IADD3 R4, PT, PT, R7, -R9, -R6 ;  /* 0x8000000907047210 */ /* 0x000fca0007ffe806 */
[----:B------:R-:W-:-:S04]  /*12e0*/  IMAD.HI.U32 R7, R5, R4, RZ ;  /* 0x0000000405077227 */ /* 0x000fc800078e00ff */
[----:B------:R-:W-:Y:S02]  /*12f0*/  IMAD.MOV R9, RZ, RZ, -R7 ;  /* 0x000000ffff097224 */ /* 0x000fe400078e0a07 */
[----:B------:R-:W-:-:S04]  /*1300*/  IMAD.HI.U32 R5, R5, R8, RZ ;  /* 0x0000000805057227 */ /* 0x000fc800078e00ff */
[----:B------:R-:W-:Y:S02]  /*1310*/  IMAD R4, R21, R9, R4 ;  /* 0x0000000915047224 */ /* 0x000fe400078e0204 */
[----:B------:R-:W-:-:S03]  /*1320*/  IMAD.MOV R11, RZ, RZ, -R5 ;  /* 0x000000ffff0b7224 */ /* 0x000fc600078e0a05 */
[----:B------:R-:W-:Y:S01]  /*1330*/  ISETP.GE.U32.AND P0, PT, R4, R21, PT ;  /* 0x000000150400720c */ /* 0x000fe20003f06070 */
[----:B------:R-:W-:-:S05]  /*1340*/  IMAD R8, R21, R11, R8 ;  /* 0x0000000b15087224 */ /* 0x000fca00078e0208 */
[----:B------:R-:W-:-:S07]  /*1350*/  ISETP.GE.U32.AND P2, PT, R8, R21, PT ;  /* 0x000000150800720c */ /* 0x000fce0003f46070 */
[--C-:B------:R-:W-:Y:S02]  /*1360*/  @P0 IMAD.IADD R4, R4, 0x1, -R21.reuse ;  /* 0x0000000104040824 */ /* 0x100fe400078e0a15 */
[----:B------:R-:W-:Y:S01]  /*1370*/  @P0 VIADD R7, R7, 0x1 ;  /* 0x0000000107070836 */ /* 0x000fe20000000000 */
[----:B------:R-:W-:Y:S02]  /*1380*/  ISETP.NE.U32.AND P0, PT, R21, RZ, PT ;  /* 0x000000ff1500720c */ /* 0x000fe40003f05070 */
[-C--:B------:R-:W-:Y:S01]  /*1390*/  ISETP.GE.U32.AND P1, PT, R4, R21.reuse, PT ;  /* 0x000000150400720c */ /* 0x080fe20003f26070 */
[----:B------:R-:W-:Y:S01]  /*13a0*/  @P2 IMAD.IADD R8, R8, 0x1, -R21 ;  /* 0x0000000108082824 */ /* 0x000fe200078e0a15 */
[----:B------:R-:W-:Y:S01]  /*13b0*/  LOP3.LUT R4, RZ, R21, RZ, 0x33, !PT ;  /* 0x00000015ff047212 */ /* 0x000fe200078e33ff */
[----:B------:R-:W-:-:S03]  /*13c0*/  @P2 VIADD R5, R5, 0x1 ;  /* 0x0000000105052836 */ /* 0x000fc60000000000 */
[----:B------:R-:W-:-:S07]  /*13d0*/  ISETP.GE.U32.AND P3, PT, R8, R21, PT ;  /* 0x000000150800720c */ /* 0x000fce0003f66070 */
[----:B------:R-:W-:-:S05]  /*13e0*/  @P1 VIADD R7, R7, 0x1 ;  /* 0x0000000107071836 */ /* 0x000fca0000000000 */
[----:B------:R-:W-:Y:S01]  /*13f0*/  SEL R7, R4, R7, !P0 ;  /* 0x0000000704077207 */ /* 0x000fe20004000000 */
[----:B------:R-:W-:-:S04]  /*1400*/  @P3 VIADD R5, R5, 0x1 ;  /* 0x0000000105053836 */ /* 0x000fc80000000000 */
[----:B------:R-:W-:Y:S01]  /*1410*/  IMAD.IADD R7, R6, 0x1, R7 ;  /* 0x0000000106077824 */ /* 0x000fe200078e0207 */
[----:B------:R-:W-:-:S04]  /*1420*/  SEL R8, R4, R5, !P0 ;  /* 0x0000000504087207 */ /* 0x000fc80004000000 */
[----:B------:R-:W-:-:S04]  /*1430*/  VIADDMNMX.U32 R8, R8, R10, R7, PT ;  /* 0x0000000a08087246 */ /* 0x000fc80003800007 */
[----:B------:R-:W-:-:S04]  /*1440*/  LOP3.LUT R4, R8, 0x3, RZ, 0xc0, !PT ;  /* 0x0000000308047812 */ /* 0x000fc800078ec0ff */
[----:B------:R-:W-:-:S13]  /*1450*/  ISETP.NE.AND P0, PT, R4, 0x3, PT ;  /* 0x000000030400780c */ /* 0x000fda0003f05270 */
[----:B------:R-:W-:Y:S05]  /*1460*/  @!P0 BRA `(.L_x_19) ;  /* 0x0000000000b48947 */ /* 0x000fea0003800000 */
[----:B------:R-:W-:-:S05]  /*1470*/  VIADD R4, R8, 0x1 ;  /* 0x0000000108047836 */ /* 0x000fca0000000000 */
[----:B------:R-:W-:-:S05]  /*1480*/  LOP3.LUT R4, R4, 0x3, RZ, 0xc0, !PT ;  /* 0x0000000304047812 */ /* 0x000fca00078ec0ff */
[----:B------:R-:W-:-:S07]  /*1490*/  IMAD.MOV R9, RZ, RZ, -R4 ;  /* 0x000000ffff097224 */ /* 0x000fce00078e0a04 */
.L_x_28:
[----:B01----:R-:W-:-:S06]  /*14a0*/  IMAD.WIDE R4, R28, 0x4, R24 ;  /* 0x000000041c047825 */ /* 0x003fcc00078e0218 */
[----:B--23--:R-:W2:Y:S01]  /*14b0*/  LDG.E.128 R4, desc[UR6][R4.64] ;  /* 0x0000000604047981 */ /* 0x00cea2000c1e1d00 */
[----:B------:R-:W-:Y:S01]  /*14c0*/  VIADD R9, R9, 0x1 ;  /* 0x0000000109097836 */ /* 0x000fe20000000000 */
[----:B------:R-:W-:Y:S04]  /*14d0*/  BSSY.RECONVERGENT B2, `(.L_x_20) ;  /* 0x000000f000027945 */ /* 0x000fe80003800200 */
[----:B------:R-:W-:Y:S02]  /*14e0*/  ISETP.NE.AND P4, PT, R9, RZ, PT ;  /* 0x000000ff0900720c */ /* 0x000fe40003f85270 */
[-C--:B--2---:R-:W-:Y:S02]  /*14f0*/  SHF.R.U32.HI R10, RZ, R26.reuse, R4 ;  /* 0x0000001aff0a7219 */ /* 0x084fe40000011604 */
[----:B------:R-:W-:-:S02]  /*1500*/  SHF.R.U32.HI R12, RZ, R26, R5 ;  /* 0x0000001aff0c7219 */ /* 0x000fc40000011605 */
[-C--:B-----5:R-:W-:Y:S02]  /*1510*/  ISETP.NE.AND P0, PT, R10, R23.reuse, PT ;  /* 0x000000170a00720c */ /* 0x0a0fe40003f05270 */
[-C--:B------:R-:W-:Y:S02]  /*1520*/  SHF.R.U32.HI R14, RZ, R26.reuse, R6 ;  /* 0x0000001aff0e7219 */ /* 0x080fe40000011606 */
[----:B------:R-:W-:Y:S02]  /*1530*/  SHF.R.U32.HI R10, RZ, R26, R7 ;  /* 0x0000001aff0a7219 */ /* 0x000fe40000011607 */
[-C--:B------:R-:W-:Y:S02]  /*1540*/  ISETP.NE.AND P1, PT, R12, R23.reuse, PT ;  /* 0x000000170c00720c */ /* 0x080fe40003f25270 */
[-C--:B------:R-:W-:Y:S02]  /*1550*/  ISETP.NE.AND P2, PT, R14, R23.reuse, PT ;  /* 0x000000170e00720c */ /* 0x080fe40003f45270 */
[----:B------:R-:W-:-:S03]  /*1560*/  ISETP.NE.AND P3, PT, R10, R23, PT ;  /* 0x000000170a00720c */ /* 0x000fc60003f65270 */
[----:B------:R-:W-:Y:S10]  /*1570*/  @P0 BRA `(.L_x_21) ;  /* 0x0000000000100947 */ /* 0x000ff40003800000 */
[----:B------:R-:W-:-:S05]  /*1580*/  SHF.R.U32.HI R4, RZ, R2, R4 ;  /* 0x00000002ff047219 */ /* 0x000fca0000011604 */
[----:B------:R-:W-:-:S05]  /*1590*/  IMAD.SHL.U32 R4, R4, 0x4, RZ ;  /* 0x0000000404047824 */ /* 0x000fca00078e00ff */
[----:B------:R-:W-:-:S05]  /*15a0*/  LOP3.LUT R4, R4, 0x3fc, RZ, 0xc, !PT ;  /* 0x000003fc04047812 */ /* 0x000fca00078e0cff */
[----:B------:R0:W-:Y:S02]  /*15b0*/  ATOMS.POPC.INC.32 RZ, [R4+UR4] ;  /* 0x0000000004ff7f8c */ /* 0x0001e4000d800004 */
.L_x_21:
[----:B------:R-:W-:Y:S05]  /*15c0*/  BSYNC.RECONVERGENT B2 ;  /* 0x0000000000027941 */ /* 0x000fea0003800200 */
.L_x_20:
[----:B------:R-:W-:Y:S04]  /*15d0*/  BSSY.RECONVERGENT B2, `(.L_x_22) ;  /* 0x0000006000027945 */ /* 0x000fe80003800200 */
[----:B------:R-:W-:Y:S05]  /*15e0*/  @P1 BRA `(.L_x_23) ;  /* 0x0000000000101947 */ /* 0x000fea0003800000 */
[----:B------:R-:W-:-:S05]  /*15f0*/  SHF.R.U32.HI R5, RZ, R2, R5 ;  /* 0x00000002ff057219 */ /* 0x000fca0000011605 */
[----:B------:R-:W-:-:S05]  /*1600*/  IMAD.SHL.U32 R5, R5, 0x4, RZ ;  /* 0x0000000405057824 */ /* 0x000fca00078e00ff */
[----:B------:R-:W-:-:S05]  /*1610*/  LOP3.LUT R5, R5, 0x3fc, RZ, 0xc, !PT ;  /* 0x000003fc05057812 */ /* 0x000fca00078e0cff */
[----:B------:R1:W-:Y:S02]  /*1620*/  ATOMS.POPC.INC.32 RZ, [R5+UR4] ;  /* 0x0000000005ff7f8c */ /* 0x0003e4000d800004 */
.L_x_23:
[----:B------:R-:W-:Y:S05]  /*1630*/  BSYNC.RECONVERGENT B2 ;  /* 0x0000000000027941 */ /* 0x000fea0003800200 */
.L_x_22:
[----:B------:R-:W-:Y:S04]  /*1640*/  BSSY.RECONVERGENT B2, `(.L_x_24) ;  /* 0x0000006000027945 */ /* 0x000fe80003800200 */
[----:B------:R-:W-:Y:S05]  /*1650*/  @P2 BRA `(.L_x_25) ;  /* 0x0000000000102947 */ /* 0x000fea0003800000 */
[----:B------:R-:W-:-:S05]  /*1660*/  SHF.R.U32.HI R6, RZ, R2, R6 ;  /* 0x00000002ff067219 */ /* 0x000fca0000011606 */
[----:B------:R-:W-:-:S05]  /*1670*/  IMAD.SHL.U32 R6, R6, 0x4, RZ ;  /* 0x0000000406067824 */ /* 0x000fca00078e00ff */
[----:B------:R-:W-:-:S05]  /*1680*/  LOP3.LUT R6, R6, 0x3fc, RZ, 0xc, !PT ;  /* 0x000003fc06067812 */ /* 0x000fca00078e0cff */
[----:B------:R2:W-:Y:S02]  /*1690*/  ATOMS.POPC.INC.32 RZ, [R6+UR4] ;  /* 0x0000000006ff7f8c */ /* 0x0005e4000d800004 */
.L_x_25:
[----:B------:R-:W-:Y:S05]  /*16a0*/  BSYNC.RECONVERGENT B2 ;  /* 0x0000000000027941 */ /* 0x000fea0003800200 */
.L_x_24:
[----:B------:R-:W-:Y:S04]  /*16b0*/  BSSY.RECONVERGENT B2, `(.L_x_26) ;  /* 0x0000006000027945 */ /* 0x000fe80003800200 */
[----:B------:R-:W-:Y:S05]  /*16c0*/  @P3 BRA `(.L_x_27) ;  /* 0x0000000000103947 */ /* 0x000fea0003800000 */
[----:B------:R-:W-:-:S05]  /*16d0*/  SHF.R.U32.HI R7, RZ, R2, R7 ;  /* 0x00000002ff077219 */ /* 0x000fca0000011607 */
[----:B------:R-:W-:-:S05]  /*16e0*/  IMAD.SHL.U32 R7, R7, 0x4, RZ ;  /* 0x0000000407077824 */ /* 0x000fca00078e00ff */
[----:B------:R-:W-:-:S05]  /*16f0*/  LOP3.LUT R7, R7, 0x3fc, RZ, 0xc, !PT ;  /* 0x000003fc07077812 */ /* 0x000fca00078e0cff */
[----:B------:R3:W-:Y:S02]  /*1700*/  ATOMS.POPC.INC.32 RZ, [R7+UR4] ;  /* 0x0000000007ff7f8c */ /* 0x0007e4000d800004 */
.L_x_27:
[----:B------:R-:W-:Y:S05]  /*1710*/  BSYNC.RECONVERGENT B2 ;  /* 0x0000000000027941 */ /* 0x000fea0003800200 */
.L_x_26:
[----:B------:R-:W-:Y:S01]  /*1720*/  IMAD.IADD R28, R21, 0x1, R28 ;  /* 0x00000001151c7824 */ /* 0x000fe200078e021c */
[----:B------:R-:W-:Y:S06]  /*1730*/  @P4 BRA `(.L_x_28) ;  /* 0xfffffffc00584947 */ /* 0x000fec000383ffff */
.L_x_19:
[----:B------:R-:W-:Y:S05]  /*1740*/  BSYNC.RECONVERGENT B1 ;  /* 0x0000000000017941 */ /* 0x000fea0003800200 */
.L_x_18:
[----:B------:R-:W-:-:S13]  /*1750*/  ISETP.GE.U32.AND P0, PT, R8, 0x3, PT ;  /* 0x000000030800780c */ /* 0x000fda0003f06070 */
[----:B------:R-:W-:Y:S05]  /*1760*/  @!P0 BRA `(.L_x_17) ;  /* 0x00000008007c8947 */ /* 0x000fea0003800000 */
[----:B------:R-:W-:-:S07]  /*1770*/  VIMNMX R27, PT, PT, R22, 0x20000, PT ;  /* 0x00020000161b7848 */ /* 0x000fce0003fe0100 */
.L_x_61:
[----:B0-----:R-:W-:-:S05]  /*1780*/  IMAD.WIDE R18, R28, 0x4, R24 ;  /* 0x000000041c127825 */ /* 0x001fca00078e0218 */
[----:B0123--:R-:W2:Y:S01]  /*1790*/  LDG.E.128 R4, desc[UR6][R18.64] ;  /* 0x0000000612047981 */ /* 0x00fea2000c1e1d00 */
[----:B------:R-:W-:-:S05]  /*17a0*/  IMAD.WIDE.U32 R14, R21, 0x4, R18 ;  /* 0x00000004150e7825 */ /* 0x000fca00078e0012 */
[----:B----45:R0:W5:Y:S01]  /*17b0*/  LDG.E.128 R8, desc[UR6][R14.64] ;  /* 0x000000060e087981 */ /* 0x030162000c1e1d00 */
[----:B------:R-:W-:Y:S01]  /*17c0*/  BSSY.RECONVERGENT B1, `(.L_x_29) ;  /* 0x000000a000017945 */ /* 0x000fe20003800200 */
[----:B--2---:R-:W-:-:S04]  /*17d0*/  SHF.R.U32.HI R12, RZ, R26, R4 ;  /* 0x0000001aff0c7219 */ /* 0x004fc80000011604 */
[----:B------:R-:W-:Y:S01]  /*17e0*/  ISETP.NE.AND P0, PT, R12, R23, PT ;  /* 0x000000170c00720c */ /* 0x000fe20003f05270 */
[----:B------:R-:W-:-:S04]  /*17f0*/  IMAD.WIDE.U32 R12, R21, 0x4, R14 ;  /* 0x00000004150c7825 */ /* 0x000fc800078e000e */
[----:B------:R-:W-:-:S08]  /*1800*/  IMAD.WIDE.U32 R16, R21, 0x4, R12 ;  /* 0x0000000415107825 */ /* 0x000fd000078e000c */
[----:B0-----:R-:W-:Y:S05]  /*1810*/  @P0 BRA `(.L_x_30) ;  /* 0x0000000000100947 */ /* 0x001fea0003800000 */
[----:B------:R-:W-:-:S05]  /*1820*/  SHF.R.U32.HI R4, RZ, R2, R4 ;  /* 0x00000002ff047219 */ /* 0x000fca0000011604 */
[----:B------:R-:W-:-:S05]  /*1830*/  IMAD.SHL.U32 R4, R4, 0x4, RZ ;  /* 0x0000000404047824 */ /* 0x000fca00078e00ff */
[----:B------:R-:W-:-:S05]  /*1840*/  LOP3.LUT R4, R4, 0x3fc, RZ, 0xc, !PT ;  /* 0x000003fc04047812 */ /* 0x000fca00078e0cff */
[----:B------:R0:W-:Y:S02]  /*1850*/  ATOMS.POPC.INC.32 RZ, [R4+UR4] ;  /* 0x0000000004ff7f8c */ /* 0x0001e4000d800004 */
.L_x_30:
[----:B------:R-:W-:Y:S05]  /*1860*/  BSYNC.RECONVERGENT B1 ;  /* 0x0000000000017941 */ /* 0x000fea0003800200 */
.L_x_29:
[----:B------:R-:W5:Y:S04]  /*1870*/  LDG.E.128 R12, desc[UR6][R12.64] ;  /* 0x000000060c0c7981 */ /* 0x000f68000c1e1d00 */
[----:B------:R-:W5:Y:S01]  /*1880*/  LDG.E.128 R16, desc[UR6][R16.64] ;  /* 0x0000000610107981 */ /* 0x000f62000c1e1d00 */
[-C--:B0-----:R-:W-:Y:S01]  /*1890*/  SHF.R.U32.HI R4, RZ, R26.reuse, R5 ;  /* 0x0000001aff047219 */ /* 0x081fe20000011605 */
[----:B------:R-:W-:Y:S03]  /*18a0*/  BSSY.RECONVERGENT B1, `(.L_x_31) ;  /* 0x0000013000017945 */ /* 0x000fe60003800200 */
[----:B------:R-:W-:Y:S02]  /*18b0*/  ISETP.NE.AND P0, PT, R4, R23, PT ;  /* 0x000000170400720c */ /* 0x000fe40003f05270 */
[----:B------:R-:W-:-:S04]  /*18c0*/  SHF.R.U32.HI R4, RZ, R26, R6 ;  /* 0x0000001aff047219 */ /* 0x000fc80000011606 */
[----:B------:R-:W-:Y:S02]  /*18d0*/  ISETP.NE.AND P1, PT, R4, R23, PT ;  /* 0x000000170400720c */ /* 0x000fe40003f25270 */
[----:B------:R-:W-:-:S04]  /*18e0*/  SHF.R.U32.HI R4, RZ, R26, R7 ;  /* 0x0000001aff047219 */ /* 0x000fc80000011607 */
[----:B------:R-:W-:Y:S02]  /*18f0*/  ISETP.NE.AND P2, PT, R4, R23, PT ;  /* 0x000000170400720c */ /* 0x000fe40003f45270 */
[----:B-----5:R-:W-:-:S04]  /*1900*/  SHF.R.U32.HI R4, RZ, R26, R8 ;  /* 0x0000001aff047219 */ /* 0x020fc80000011608 */
[----:B------:R-:W-:Y:S02]  /*1910*/  ISETP.NE.AND P3, PT, R4, R23, PT ;  /* 0x000000170400720c */ /* 0x000fe40003f65270 */
[----:B------:R-:W-:-:S04]  /*1920*/  SHF.R.U32.HI R4, RZ, R26, R9 ;  /* 0x0000001aff047219 */ /* 0x000fc80000011609 */
[----:B------:R-:W-:Y:S02]  /*1930*/  ISETP.NE.AND P4, PT, R4, R23, PT ;  /* 0x000000170400720c */ /* 0x000fe40003f85270 */
[----:B------:R-:W-:-:S04]  /*1940*/  SHF.R.U32.HI R4, RZ, R26, R10 ;  /* 0x0000001aff047219 */ /* 0x000fc8000001160a */
[----:B------:R-:W-:Y:S02]  /*1950*/  ISETP.NE.AND P5, PT, R4, R23, PT ;  /* 0x000000170400720c */ /* 0x000fe40003fa5270 */
[----:B------:R-:W-:-:S04]  /*1960*/  SHF.R.U32.HI R4, RZ, R26, R11 ;  /* 0x0000001aff047219 */ /* 0x000fc8000001160b */
[----:B------:R-:W-:Y:S01]  /*1970*/  ISETP.NE.AND P6, PT, R4, R23, PT ;  /* 0x000000170400720c */ /* 0x000fe20003fc5270 */
[----:B------:R-:W-:-:S12]  /*1980*/  @P0 BRA `(.L_x_32) ;  /* 0x0000000000100947 */ /* 0x000fd80003800000 */
[----:B------:R-:W-:-:S05]  /*1990*/  SHF.R.U32.HI R5, RZ, R2, R5 ;  /* 0x00000002ff057219 */ /* 0x000fca0000011605 */
[----:B------:R-:W-:-:S05]  /*19a0*/  IMAD.SHL.U32 R5, R5, 0x4, RZ ;  /* 0x0000000405057824 */ /* 0x000fca00078e00ff */
[----:B------:R-:W-:-:S05]  /*19b0*/  LOP3.LUT R5, R5, 0x3fc, RZ, 0xc, !PT ;  /* 0x000003fc05057812 */ /* 0x000fca00078e0cff */
[----:B------:R0:W-:Y:S02]  /*19c0*/  ATOMS.POPC.INC.32 RZ, [R5+UR4] ;  /* 0x0000000005ff7f8c */ /* 0x0001e4000d800004 */
.L_x_32:
[----:B------:R-:W-:Y:S05]  /*19d0*/  BSYNC.RECONVERGENT B1 ;  /* 0x0000000000017941 */ /* 0x000fea0003800200 */
.L_x_31:
[----:B------:R-:W-:Y:S04]  /*19e0*/  BSSY.RECONVERGENT B1, `(.L_x_33) ;  /* 0x0000006000017945 */ /* 0x000fe80003800200 */
[----:B------:R-:W-:Y:S05]  /*19f0*/  @P1 BRA `(.L_x_34) ;  /* 0x0000000000101947 */ /* 0x000fea0003800000 */
[----:B------:R-:W-:-:S05]  /*1a00*/  SHF.R.U32.HI R6, RZ, R2, R6 ;  /* 0x00000002ff067219 */ /* 0x000fca0000011606 */
[----:B------:R-:W-:-:S05]  /*1a10*/  IMAD.SHL.U32 R6, R6, 0x4, RZ ;  /* 0x0000000406067824 */ /* 0x000fca00078e00ff */
[----:B------:R-:W-:-:S05]  /*1a20*/  LOP3.LUT R6, R6, 0x3fc, RZ, 0xc, !PT ;  /* 0x000003fc06067812 */ /* 0x000fca00078e0cff */
[----:B------:R1:W-:Y:S02]  /*1a30*/  ATOMS.POPC.INC.32 RZ, [R6+UR4] ;  /* 0x0000000006ff7f8c */ /* 0x0003e4000d800004 */
.L_x_34:
[----:B------:R-:W-:Y:S05]  /*1a40*/  BSYNC.RECONVERGENT B1 ;  /* 0x0000000000017941 */ /* 0x000fea0003800200 */
.L_x_33:
[----:B------:R-:W-:Y:S04]  /*1a50*/  BSSY.RECONVERGENT B1, `(.L_x_35) ;  /* 0x0000006000017945 */ /* 0x000fe80003800200 */
[----:B------:R-:W-:Y:S05]  /*1a60*/  @P2 BRA `(.L_x_36) ;  /* 0x0000000000102947 */ /* 0x000fea0003800000 */
[----:B------:R-:W-:-:S05]  /*1a70*/  SHF.R.U32.HI R7, RZ, R2, R7 ;  /* 0x00000002ff077219 */ /* 0x000fca0000011607 */
[----:B------:R-:W-:-:S05]  /*1a80*/  IMAD.SHL.U32 R7, R7, 0x4, RZ ;  /* 0x0000000407077824 */ /* 0x000fca00078e00ff */
[----:B------:R-:W-:-:S05]  /*1a90*/  LOP3.LUT R7, R7, 0x3fc, RZ, 0xc, !PT ;  /* 0x000003fc07077812 */ /* 0x000fca00078e0cff */
[----:B------:R2:W-:Y:S02]  /*1aa0*/  ATOMS.POPC.INC.32 RZ, [R7+UR4] ;  /* 0x0000000007ff7f8c */ /* 0x0005e4000d800004 */
.L_x_36:
[----:B------:R-:W-:Y:S05]  /*1ab0*/  BSYNC.RECONVERGENT B1 ;  /* 0x0000000000017941 */ /* 0x000fea0003800200 */
.L_x_35:
[----:B------:R-:W-:Y:S01]  /*1ac0*/  BSSY.RECONVERGENT B1, `(.L_x_37) ;  /* 0x0000007000017945 */ /* 0x000fe20003800200 */
[----:B------:R-:W-:-:S03]  /*1ad0*/  SHF.R.U32.HI R4, RZ, R26, R12 ;  /* 0x0000001aff047219 */ /* 0x000fc6000001160c */
[----:B------:R-:W-:Y:S05]  /*1ae0*/  @P3 BRA `(.L_x_38) ;  /* 0x0000000000103947 */ /* 0x000fea0003800000 */
[----:B------:R-:W-:-:S05]  /*1af0*/  SHF.R.U32.HI R8, RZ, R2, R8 ;  /* 0x00000002ff087219 */ /* 0x000fca0000011608 */
[----:B------:R-:W-:-:S05]  /*1b00*/  IMAD.SHL.U32 R8, R8, 0x4, RZ ;  /* 0x0000000408087824 */ /* 0x000fca00078e00ff */
[----:B------:R-:W-:-:S05]  /*1b10*/  LOP3.LUT R8, R8, 0x3fc, RZ, 0xc, !PT ;  /* 0x000003fc08087812 */ /* 0x000fca00078e0cff */
[----:B------:R3:W-:Y:S02]  /*1b20*/  ATOMS.POPC.INC.32 RZ, [R8+UR4] ;  /* 0x0000000008ff7f8c */ /* 0x0007e4000d800004 */
.L_x_38:
[----:B------:R-:W-:Y:S05]  /*1b30*/  BSYNC.RECONVERGENT B1 ;  /* 0x0000000000017941 */ /* 0x000fea0003800200 */
.L_x_37:
[----:B------:R-:W-:Y:S04]  /*1b40*/  BSSY.RECONVERGENT B1, `(.L_x_39) ;  /* 0x0000006000017945 */ /* 0x000fe80003800200 */
[----:B------:R-:W-:Y:S05]  /*1b50*/  @P4 BRA `(.L_x_40) ;  /* 0x0000000000104947 */ /* 0x000fea0003800000 */
[----:B------:R-:W-:-:S05]  /*1b60*/  SHF.R.U32.HI R9, RZ, R2, R9 ;  /* 0x00000002ff097219 */ /* 0x000fca0000011609 */
[----:B------:R-:W-:-:S05]  /*1b70*/  IMAD.SHL.U32 R9, R9, 0x4, RZ ;  /* 0x0000000409097824 */ /* 0x000fca00078e00ff */
[----:B------:R-:W-:-:S05]  /*1b80*/  LOP3.LUT R9, R9, 0x3fc, RZ, 0xc, !PT ;  /* 0x000003fc09097812 */ /* 0x000fca00078e0cff */
[----:B------:R4:W-:Y:S02]  /*1b90*/  ATOMS.POPC.INC.32 RZ, [R9+UR4] ;  /* 0x0000000009ff7f8c */ /* 0x0009e4000d800004 */
.L_x_40:
[----:B------:R-:W-:Y:S05]  /*1ba0*/  BSYNC.RECONVERGENT B1 ;  /* 0x0000000000017941 */ /* 0x000fea0003800200 */
.L_x_39:
[----:B------:R-:W-:Y:S04]  /*1bb0*/  BSSY.RECONVERGENT B1, `(.L_x_41) ;  /* 0x0000006000017945 */ /* 0x000fe80003800200 */
[----:B------:R-:W-:Y:S05]  /*1bc0*/  @P5 BRA `(.L_x_42) ;  /* 0x0000000000105947 */ /* 0x000fea0003800000 */
[----:B------:R-:W-:-:S05]  /*1bd0*/  SHF.R.U32.HI R10, RZ, R2, R10 ;  /* 0x00000002ff0a7219 */ /* 0x000fca000001160a */
[----:B------:R-:W-:-:S05]  /*1be0*/  IMAD.SHL.U32 R10, R10, 0x4, RZ ;  /* 0x000000040a0a7824 */ /* 0x000fca00078e00ff */
[----:B------:R-:W-:-:S05]  /*1bf0*/  LOP3.LUT R10, R10, 0x3fc, RZ, 0xc, !PT ;  /* 0x000003fc0a0a7812 */ /* 0x000fca00078e0cff */
[----:B------:R0:W-:Y:S02]  /*1c00*/  ATOMS.POPC.INC.32 RZ, [R10+UR4] ;  /* 0x000000000aff7f8c */ /* 0x0001e4000d800004 */
.L_x_42:
[----:B------:R-:W-:Y:S05]  /*1c10*/  BSYNC.RECONVERGENT B1 ;  /* 0x0000000000017941 */ /* 0x000fea0003800200 */
.L_x_41:
[----:B------:R-:W-:Y:S04]  /*1c20*/  BSSY.RECONVERGENT B1, `(.L_x_43) ;  /* 0x0000006000017945 */ /* 0x000fe80003800200 */
[----:B------:R-:W-:Y:S05]  /*1c30*/  @P6 BRA `(.L_x_44) ;  /* 0x0000000000106947 */ /* 0x000fea0003800000 */
[----:B------:R-:W-:-:S05]  /*1c40*/  SHF.R.U32.HI R11, RZ, R2, R11 ;  /* 0x00000002ff0b7219 */ /* 0x000fca000001160b */
[----:B------:R-:W-:-:S05]  /*1c50*/  IMAD.SHL.U32 R11, R11, 0x4, RZ ;  /* 0x000000040b0b7824 */ /* 0x000fca00078e00ff */
[----:B------:R-:W-:-:S05]  /*1c60*/  LOP3.LUT R11, R11, 0x3fc, RZ, 0xc, !PT ;  /* 0x000003fc0b0b7812 */ /* 0x000fca00078e0cff */
[----:B------:R0:W-:Y:S02]  /*1c70*/  ATOMS.POPC.INC.32 RZ, [R11+UR4] ;  /* 0x000000000bff7f8c */ /* 0x0001e4000d800004 */
.L_x_44:
[----:B------:R-:W-:Y:S05]  /*1c80*/  BSYNC.RECONVERGENT B1 ;  /* 0x0000000000017941 */ /* 0x000fea0003800200 */
.L_x_43:
[-C--:B------:R-:W-:Y:S01]  /*1c90*/  ISETP.NE.AND P6, PT, R4, R23.reuse, PT ;  /* 0x000000170400720c */ /* 0x080fe20003fc5270 */
[----:B------:R-:W-:Y:S01]  /*1ca0*/  BSSY.RECONVERGENT B1, `(.L_x_45) ;  /* 0x0000015000017945 */ /* 0x000fe20003800200 */
[-C--:B-1----:R-:W-:Y:S02]  /*1cb0*/  SHF.R.U32.HI R6, RZ, R26.reuse, R13 ;  /* 0x0000001aff067219 */ /* 0x082fe4000001160d */
[-C--:B---3--:R-:W-:Y:S02]  /*1cc0*/  SHF.R.U32.HI R8, RZ, R26.reuse, R14 ;  /* 0x0000001aff087219 */ /* 0x088fe4000001160e */
[----:B0-----:R-:W-:Y:S02]  /*1cd0*/  SHF.R.U32.HI R10, RZ, R26, R15 ;  /* 0x0000001aff0a7219 */ /* 0x001fe4000001160f */
[-C--:B------:R-:W-:Y:S02]  /*1ce0*/  ISETP.NE.AND P2, PT, R6, R23.reuse, PT ;  /* 0x000000170600720c */ /* 0x080fe40003f45270 */
[----:B------:R-:W-:-:S02]  /*1cf0*/  ISETP.NE.AND P0, PT, R8, R23, PT ;  /* 0x000000170800720c */ /* 0x000fc40003f05270 */
[----:B------:R-:W-:Y:S02]  /*1d00*/  ISETP.NE.AND P1, PT, R10, R23, PT ;  /* 0x000000170a00720c */ /* 0x000fe40003f25270 */
[-C--:B------:R-:W-:Y:S02]  /*1d10*/  SHF.R.U32.HI R4, RZ, R26.reuse, R16 ;  /* 0x0000001aff047219 */ /* 0x080fe40000011610 */
[-C--:B------:R-:W-:Y:S02]  /*1d20*/  SHF.R.U32.HI R6, RZ, R26.reuse, R17 ;  /* 0x0000001aff067219 */ /* 0x080fe40000011611 */
[-C--:B------:R-:W-:Y:S02]  /*1d30*/  SHF.R.U32.HI R8, RZ, R26.reuse, R18 ;  /* 0x0000001aff087219 */ /* 0x080fe40000011612 */
[----:B------:R-:W-:Y:S02]  /*1d40*/  SHF.R.U32.HI R10, RZ, R26, R19 ;  /* 0x0000001aff0a7219 */ /* 0x000fe40000011613 */
[----:B------:R-:W-:-:S02]  /*1d50*/  P2R R5, PR, RZ, 0x4 ;  /* 0x00000004ff057803 */ /* 0x000fc40000000000 */
[-C--:B------:R-:W-:Y:S02]  /*1d60*/  ISETP.NE.AND P2, PT, R4, R23.reuse, PT ;  /* 0x000000170400720c */ /* 0x080fe40003f45270 */
[-C--:B------:R-:W-:Y:S02]  /*1d70*/  ISETP.NE.AND P3, PT, R6, R23.reuse, PT ;  /* 0x000000170600720c */ /* 0x080fe40003f65270 */
[-C--:B------:R-:W-:Y:S02]  /*1d80*/  ISETP.NE.AND P4, PT, R8, R23.reuse, PT ;  /* 0x000000170800720c */ /* 0x080fe40003f85270 */
[----:B------:R-:W-:Y:S01]  /*1d90*/  ISETP.NE.AND P5, PT, R10, R23, PT ;  /* 0x000000170a00720c */ /* 0x000fe20003fa5270 */
[----:B------:R-:W-:-:S12]  /*1da0*/  @P6 BRA `(.L_x_46) ;  /* 0x0000000000106947 */ /* 0x000fd80003800000 */
[----:B------:R-:W-:-:S05]  /*1db0*/  SHF.R.U32.HI R12, RZ, R2, R12 ;  /* 0x00000002ff0c7219 */ /* 0x000fca000001160c */
[----:B------:R-:W-:-:S05]  /*1dc0*/  IMAD.SHL.U32 R12, R12, 0x4, RZ ;  /* 0x000000040c0c7824 */ /* 0x000fca00078e00ff */
[----:B------:R-:W-:-:S05]  /*1dd0*/  LOP3.LUT R12, R12, 0x3fc, RZ, 0xc, !PT ;  /* 0x000003fc0c0c7812 */ /* 0x000fca00078e0cff */
[----:B------:R0:W-:Y:S02]  /*1de0*/  ATOMS.POPC.INC.32 RZ, [R12+UR4] ;  /* 0x000000000cff7f8c */ /* 0x0001e4000d800004 */
.L_x_46:
[----:B------:R-:W-:Y:S05]  /*1df0*/  BSYNC.RECONVERGENT B1 ;  /* 0x0000000000017941 */ /* 0x000fea0003800200 */
.L_x_45:
[----:B------:R-:W-:Y:S01]  /*1e00*/  ISETP.NE.AND P6, PT, R5, RZ, PT ;  /* 0x000000ff0500720c */ /* 0x000fe20003fc5270 */
[----:B------:R-:W-:-:S12]  /*1e10*/  BSSY.RECONVERGENT B1, `(.L_x_47) ;  /* 0x0000006000017945 */ /* 0x000fd80003800200 */
[----:B------:R-:W-:Y:S05]  /*1e20*/  @P6 BRA `(.L_x_48) ;  /* 0x0000000000106947 */ /* 0x000fea0003800000 */
[----:B------:R-:W-:-:S05]  /*1e30*/  SHF.R.U32.HI R13, RZ, R2, R13 ;  /* 0x00000002ff0d7219 */ /* 0x000fca000001160d */
[----:B------:R-:W-:-:S05]  /*1e40*/  IMAD.SHL.U32 R13, R13, 0x4, RZ ;  /* 0x000000040d0d7824 */ /* 0x000fca00078e00ff */
[----:B------:R-:W-:-:S05]  /*1e50*/  LOP3.LUT R13, R13, 0x3fc, RZ, 0xc, !PT ;  /* 0x000003fc0d0d7812 */ /* 0x000fca00078e0cff */
[----:B------:R1:W-:Y:S02]  /*1e60*/  ATOMS.POPC.INC.32 RZ, [R13+UR4] ;  /* 0x000000000dff7f8c */ /* 0x0003e4000d800004 */
.L_x_48:
[----:B------:R-:W-:Y:S05]  /*1e70*/  BSYNC.RECONVERGENT B1 ;  /* 0x0000000000017941 */ /* 0x000fea0003800200 */
.L_x_47:
[----:B------:R-:W-:Y:S04]  /*1e80*/  BSSY.RECONVERGENT B1, `(.L_x_49) ;  /* 0x0000006000017945 */ /* 0x000fe80003800200 */
[----:B------:R-:W-:Y:S05]  /*1e90*/  @P0 BRA `(.L_x_50) ;  /* 0x0000000000100947 */ /* 0x000fea0003800000 */
[----:B------:R-:W-:-:S05]  /*1ea0*/  SHF.R.U32.HI R14, RZ, R2, R14 ;  /* 0x00000002ff0e7219 */ /* 0x000fca000001160e */
[----:B------:R-:W-:-:S05]  /*1eb0*/  IMAD.SHL.U32 R14, R14, 0x4, RZ ;  /* 0x000000040e0e7824 */ /* 0x000fca00078e00ff */
[----:B------:R-:W-:-:S05]  /*1ec0*/  LOP3.LUT R14, R14, 0x3fc, RZ, 0xc, !PT ;  /* 0x000003fc0e0e7812 */ /* 0x000fca00078e0cff */
[----:B------:R3:W-:Y:S02]  /*1ed0*/  ATOMS.POPC.INC.32 RZ, [R14+UR4] ;  /* 0x000000000eff7f8c */ /* 0x0007e4000d800004 */
.L_x_50:
[----:B------:R-:W-:Y:S05]  /*1ee0*/  BSYNC.RECONVERGENT B1 ;  /* 0x0000000000017941 */ /* 0x000fea0003800200 */
.L_x_49:
[----:B------:R-:W-:Y:S04]  /*1ef0*/  BSSY.RECONVERGENT B1, `(.L_x_51) ;  /* 0x0000006000017945 */ /* 0x000fe80003800200 */
[----:B------:R-:W-:Y:S05]  /*1f00*/  @P1 BRA `(.L_x_52) ;  /* 0x0000000000101947 */ /* 0x000fea0003800000 */
[----:B------:R-:W-:-:S05]  /*1f10*/  SHF.R.U32.HI R15, RZ, R2, R15 ;  /* 0x00000002ff0f7219 */ /* 0x000fca000001160f */
[----:B------:R-:W-:-:S05]  /*1f20*/  IMAD.SHL.U32 R15, R15, 0x4, RZ ;  /* 0x000000040f0f7824 */ /* 0x000fca00078e00ff */
[----:B------:R-:W-:-:S05]  /*1f30*/  LOP3.LUT R15, R15, 0x3fc, RZ, 0xc, !PT ;  /* 0x000003fc0f0f7812 */ /* 0x000fca00078e0cff */
[----:B------:R0:W-:Y:S02]  /*1f40*/  ATOMS.POPC.INC.32 RZ, [R15+UR4] ;  /* 0x000000000fff7f8c */ /* 0x0001e4000d800004 */
.L_x_52:
[----:B------:R-:W-:Y:S05]  /*1f50*/  BSYNC.RECONVERGENT B1 ;  /* 0x0000000000017941 */ /* 0x000fea0003800200 */
.L_x_51:
[----:B------:R-:W-:Y:S04]  /*1f60*/  BSSY.RECONVERGENT B1, `(.L_x_53) ;  /* 0x0000006000017945 */ /* 0x000fe80003800200 */
[----:B------:R-:W-:Y:S05]  /*1f70*/  @P2 BRA `(.L_x_54) ;  /* 0x0000000000102947 */ /* 0x000fea0003800000 */
[----:B------:R-:W-:-:S05]  /*1f80*/  SHF.R.U32.HI R16, RZ, R2, R16 ;  /* 0x00000002ff107219 */ /* 0x000fca0000011610 */
[----:B------:R-:W-:-:S05]  /*1f90*/  IMAD.SHL.U32 R16, R16, 0x4, RZ ;  /* 0x0000000410107824 */ /* 0x000fca00078e00ff */
[----:B------:R-:W-:-:S05]  /*1fa0*/  LOP3.LUT R16, R16, 0x3fc, RZ, 0xc, !PT ;  /* 0x000003fc10107812 */ /* 0x000fca00078e0cff */
[----:B------:R0:W-:Y:S02]  /*1fb0*/  ATOMS.POPC.INC.32 RZ, [R16+UR4] ;  /* 0x0000000010ff7f8c */ /* 0x0001e4000d800004 */
.L_x_54:
[----:B------:R-:W-:Y:S05]  /*1fc0*/  BSYNC.RECONVERGENT B1 ;  /* 0x0000000000017941 */ /* 0x000fea0003800200 */
.L_x_53:
[----:B------:R-:W-:Y:S04]  /*1fd0*/  BSSY.RECONVERGENT B1, `(.L_x_55) ;  /* 0x0000006000017945 */ /* 0x000fe80003800200 */
[----:B------:R-:W-:Y:S05]  /*1fe0*/  @P3 BRA `(.L_x_56) ;  /* 0x0000000000103947 */ /* 0x000fea0003800000 */
[----:B------:R-:W-:-:S05]  /*1ff0*/  SHF.R.U32.HI R17, RZ, R2, R17 ;  /* 0x00000002ff117219 */ /* 0x000fca0000011611 */
[----:B------:R-:W-:-:S05]  /*2000*/  IMAD.SHL.U32 R17, R17, 0x4, RZ ;  /* 0x0000000411117824 */ /* 0x000fca00078e00ff */
[----:B------:R-:W-:-:S05]  /*2010*/  LOP3.LUT R17, R17, 0x3fc, RZ, 0xc, !PT ;  /* 0x000003fc11117812 */ /* 0x000fca00078e0cff */
[----:B------:R0:W-:Y:S02]  /*2020*/  ATOMS.POPC.INC.32 RZ, [R17+UR4] ;  /* 0x0000000011ff7f8c */ /* 0x0001e4000d800004 */
.L_x_56:
[----:B------:R-:W-:Y:S05]  /*2030*/  BSYNC.RECONVERGENT B1 ;  /* 0x0000000000017941 */ /* 0x000fea0003800200 */
.L_x_55:
[----:B------:R-:W-:Y:S04]  /*2040*/  BSSY.RECONVERGENT B1, `(.L_x_57) ;  /* 0x0000006000017945 */ /* 0x000fe80003800200 */
[----:B------:R-:W-:Y:S05]  /*2050*/  @P4 BRA `(.L_x_58) ;  /* 0x0000000000104947 */ /* 0x000fea0003800000 */
[----:B------:R-:W-:-:S05]  /*2060*/  SHF.R.U32.HI R18, RZ, R2, R18 ;  /* 0x00000002ff127219 */ /* 0x000fca0000011612 */
[----:B------:R-:W-:-:S05]  /*2070*/  IMAD.SHL.U32 R18, R18, 0x4, RZ ;  /* 0x0000000412127824 */ /* 0x000fca00078e00ff */
[----:B------:R-:W-:-:S05]  /*2080*/  LOP3.LUT R18, R18, 0x3fc, RZ, 0xc, !PT ;  /* 0x000003fc12127812 */ /* 0x000fca00078e0cff */
[----:B------:R0:W-:Y:S02]  /*2090*/  ATOMS.POPC.INC.32 RZ, [R18+UR4] ;  /* 0x0000000012ff7f8c */ /* 0x0001e4000d800004 */
.L_x_58:
[----:B------:R-:W-:Y:S05]  /*20a0*/  BSYNC.RECONVERGENT B1 ;  /* 0x0000000000017941 */ /* 0x000fea0003800200 */
.L_x_57:
[----:B------:R-:W-:Y:S01]  /*20b0*/  BSSY.RECONVERGENT B1, `(.L_x_59) ;  /* 0x0000007000017945 */ /* 0x000fe20003800200 */
[----:B------:R-:W-:-:S03]  /*20c0*/  IADD3 R28, PT, PT, R21, R28, R21 ;  /* 0x0000001c151c7210 */ /* 0x000fc60007ffe015 */
[----:B------:R-:W-:Y:S05]  /*20d0*/  @P5 BRA `(.L_x_60) ;  /* 0x0000000000105947 */ /* 0x000fea0003800000 */
[----:B------:R-:W-:-:S05]  /*20e0*/  SHF.R.U32.HI R19, RZ, R2, R19 ;  /* 0x00000002ff137219 */ /* 0x000fca0000011613 */
[----:B------:R-:W-:-:S05]  /*20f0*/  IMAD.SHL.U32 R19, R19, 0x4, RZ ;  /* 0x0000000413137824 */ /* 0x000fca00078e00ff */
[----:B------:R-:W-:-:S05]  /*2100*/  LOP3.LUT R19, R19, 0x3fc, RZ, 0xc, !PT ;  /* 0x000003fc13137812 */ /* 0x000fca00078e0cff */
[----:B------:R0:W-:Y:S02]  /*2110*/  ATOMS.POPC.INC.32 RZ, [R19+UR4] ;  /* 0x0000000013ff7f8c */ /* 0x0001e4000d800004 */
.L_x_60:
[----:B------:R-:W-:Y:S05]  /*2120*/  BSYNC.RECONVERGENT B1 ;  /* 0x0000000000017941 */ /* 0x000fea0003800200 */
.L_x_59:
[----:B------:R-:W-:-:S04]  /*2130*/  IADD3 R28, PT, PT, R21, R28, R21 ;  /* 0x0000001c151c7210 */ /* 0x000fc80007ffe015 */
[----:B------:R-:W-:-:S13]  /*2140*/  ISETP.GT.AND P0, PT, R27, R28, PT ;  /* 0x0000001c1b00720c */ /* 0x000fda0003f04270 */
[----:B------:R-:W-:Y:S05]  /*2150*/  @P0 BRA `(.L_x_61) ;  /* 0xfffffff400880947 */ /* 0x000fea000383ffff */
.L_x_17:
[----:B------:R-:W-:Y:S05]  /*2160*/  BSYNC.RECONVERGENT B0 ;  /* 0x0000000000007941 */ /* 0x000fea0003800200 */
.L_x_9:
[----:B------:R-:W-:Y:S01]  /*2170*/  BAR.SYNC.DEFER_BLOCKING 0x0 ;  /* 0x0000000000007b1d */ /* 0x000fe20000010000 */
[----:B------:R-:W-:-:S13]  /*2180*/  ISETP.GT.U32.AND P0, PT, R3, 0xff, PT ;  /* 0x000000ff0300780c */ /* 0x000fda0003f04070 */
[----:B------:R-:W-:Y:S05]  /*2190*/  @P0 EXIT ;  /* 0x000000000000094d */ /* 0x000fea0003800000 */
[C---:B0--3--:R-:W-:Y:S01]  /*21a0*/  LOP3.LUT P1, R14, R3.reuse, 0x1, RZ, 0xc0, !PT ;  /* 0x00000001030e7812 */ /* 0x049fe2000782c0ff */
[C---:B-1----:R-:W-:Y:S01]  /*21b0*/  VIADD R4, R3.reuse, 0x1 ;  /* 0x0000000103047836 */ /* 0x042fe20000000000 */
[----:B------:R-:W-:-:S04]  /*21c0*/  ISETP.NE.AND P2, PT, R3, 0xff, PT ;  /* 0x000000ff0300780c */ /* 0x000fc80003f45270 */
[----:B------:R-:W-:-:S07]  /*21d0*/  LOP3.LUT P0, R2, R4, 0x3, RZ, 0xc0, !PT ;  /* 0x0000000304027812 */ /* 0x000fce000780c0ff */
[----:B------:R-:W-:Y:S04]  /*21e0*/  @P1 LDS R5, [R20+-0x4] ;  /* 0xfffffc0014051984 */ /* 0x000fe80000000800 */
[----:B--2---:R-:W0:Y:S02]  /*21f0*/  @P1 LDS R6, [R20] ;  /* 0x0000000014061984 */ /* 0x004e240000000800 */
[----:B0-----:R-:W-:-:S05]  /*2200*/  @P1 IMAD.IADD R7, R5, 0x1, R6 ;  /* 0x0000000105071824 */ /* 0x001fca00078e0206 */
[----:B------:R-:W-:Y:S01]  /*2210*/  @P1 STS [R20], R7 ;  /* 0x0000000714001388 */ /* 0x000fe20000000800 */
[----:B------:R-:W-:Y:S01]  /*2220*/  BAR.SYNC.DEFER_BLOCKING 0x0 ;  /* 0x0000000000007b1d */ /* 0x000fe20000010000 */
[----:B------:R-:W-:-:S05]  /*2230*/  LOP3.LUT P1, R5, R4, 0x7, RZ, 0xc0, !PT ;  /* 0x0000000704057812 */ /* 0x000fca000782c0ff */
[----:B------:R-:W-:Y:S04]  /*2240*/  @!P0 LDS R6, [R20+-0x8] ;  /* 0xfffff80014068984 */ /* 0x000fe80000000800 */
[----:B----4-:R-:W0:Y:S02]  /*2250*/  @!P0 LDS R9, [R20] ;  /* 0x0000000014098984 */ /* 0x010e240000000800 */
[----:B0-----:R-:W-:-:S05]  /*2260*/  @!P0 IMAD.IADD R9, R6, 0x1, R9 ;  /* 0x0000000106098824 */ /* 0x001fca00078e0209 */
[----:B------:R-:W-:Y:S01]  /*2270*/  @!P0 STS [R20], R9 ;  /* 0x0000000914008388 */ /* 0x000fe20000000800 */
[----:B------:R-:W-:Y:S01]  /*2280*/  BAR.SYNC.DEFER_BLOCKING 0x0 ;  /* 0x0000000000007b1d */ /* 0x000fe20000010000 */
[----:B------:R-:W-:-:S05]  /*2290*/  LOP3.LUT P0, R6, R4, 0xf, RZ, 0xc0, !PT ;  /* 0x0000000f04067812 */ /* 0x000fca000780c0ff */
[----:B------:R-:W-:Y:S04]  /*22a0*/  @!P1 LDS R8, [R20+-0x10] ;  /* 0xfffff00014089984 */ /* 0x000fe80000000800 */
[----:B------:R-:W0:Y:S02]  /*22b0*/  @!P1 LDS R11, [R20] ;  /* 0x00000000140b9984 */ /* 0x000e240000000800 */
        /* <DEDUP_REMOVED lines=19> */
[----:B------:R0:W-:Y:S01]  /*23f0*/  @!P0 STS [R20], R11 ;  /* 0x0000000b14008388 */ /* 0x0001e20000000800 */
[----:B------:R-:W-:Y:S01]  /*2400*/  BAR.SYNC.DEFER_BLOCKING 0x0 ;  /* 0x0000000000007b1d */ /* 0x000fe20000010000 */
[----:B------:R-:W-:-:S05]  /*2410*/  LOP3.LUT P0, R4, R4, 0xff, RZ, 0xc0, !PT ;  /* 0x000000ff04047812 */ /* 0x000fca000780c0ff */
[----:B0-----:R-:W0:Y:S01]  /*2420*/  @!P2 S2R R11, SR_CgaCtaId ;  /* 0x00000000000ba919 */ /* 0x001e220000008800 */
[----:B------:R-:W-:Y:S04]  /*2430*/  @!P1 LDS R10, [R20+-0x100] ;  /* 0xffff0000140a9984 */ /* 0x000fe80000000800 */
[----:B------:R-:W1:Y:S02]  /*2440*/  @!P1 LDS R13, [R20] ;  /* 0x00000000140d9984 */ /* 0x000e640000000800 */
[----:B-1----:R-:W-:-:S05]  /*2450*/  @!P1 IMAD.IADD R13, R10, 0x1, R13 ;  /* 0x000000010a0d9824 */ /* 0x002fca00078e020d */
[----:B------:R-:W-:Y:S01]  /*2460*/  @!P1 STS [R20], R13 ;  /* 0x0000000d14009388 */ /* 0x000fe20000000800 */
[----:B------:R-:W-:Y:S01]  /*2470*/  BAR.SYNC.DEFER_BLOCKING 0x0 ;  /* 0x0000000000007b1d */ /* 0x000fe20000010000 */
[----:B------:R-:W-:Y:S02]  /*2480*/  ISETP.NE.AND P1, PT, R4, RZ, PT ;  /* 0x000000ff0400720c */ /* 0x000fe40003f25270 */
[----:B------:R-:W-:-:S03]  /*2490*/  @!P2 MOV R4, 0x400 ;  /* 0x000004000004a802 */ /* 0x000fc60000000f00 */
[----:B------:R-:W-:Y:S04]  /*24a0*/  @!P0 LDS R9, [R20+-0x200] ;  /* 0xfffe000014098984 */ /* 0x000fe80000000800 */
[----:B------:R-:W1:Y:S02]  /*24b0*/  @!P0 LDS R10, [R20] ;  /* 0x00000000140a8984 */ /* 0x000e640000000800 */
[----:B-1----:R-:W-:Y:S01]  /*24c0*/  @!P0 IMAD.IADD R9, R9, 0x1, R10 ;  /* 0x0000000109098824 */ /* 0x002fe200078e020a */
[----:B0-----:R-:W-:-:S04]  /*24d0*/  @!P2 LEA R10, R11, R4, 0x18 ;  /* 0x000000040b0aa211 */ /* 0x001fc800078ec0ff */
[----:B------:R-:W-:Y:S01]  /*24e0*/  @!P0 STS [R20], R9 ;  /* 0x0000000914008388 */ /* 0x000fe20000000800 */
[----:B------:R-:W-:Y:S01]  /*24f0*/  BAR.SYNC.DEFER_BLOCKING 0x0 ;  /* 0x0000000000007b1d */ /* 0x000fe20000010000 */
[----:B------:R-:W-:-:S05]  /*2500*/  ISETP.NE.AND P0, PT, R12, RZ, PT ;  /* 0x000000ff0c00720c */ /* 0x000fca0003f05270 */
[----:B------:R-:W-:Y:S02]  /*2510*/  @!P2 STS [R10+0x3fc], RZ ;  /* 0x0003fcff0a00a388 */ /* 0x000fe40000000800 */
[----:B------:R-:W-:Y:S06]  /*2520*/  BAR.SYNC.DEFER_BLOCKING 0x0 ;  /* 0x0000000000007b1d */ /* 0x000fec0000010000 */
[----:B------:R-:W-:Y:S04]  /*2530*/  @!P1 LDS R4, [R20+-0x200] ;  /* 0xfffe000014049984 */ /* 0x000fe80000000800 */
[----:B------:R-:W0:Y:S02]  /*2540*/  @!P1 LDS R11, [R20] ;  /* 0x00000000140b9984 */ /* 0x000e240000000800 */
[----:B0-----:R-:W-:-:S02]  /*2550*/  @!P1 IMAD.IADD R13, R4, 0x1, R11 ;  /* 0x00000001040d9824 */ /* 0x001fc400078e020b */
[----:B------:R-:W-:Y:S04]  /*2560*/  @!P1 STS [R20+-0x200], R11 ;  /* 0xfffe000b14009388 */ /* 0x000fe80000000800 */
[----:B------:R-:W-:Y:S01]  /*2570*/  @!P1 STS [R20], R13 ;  /* 0x0000000d14009388 */ /* 0x000fe20000000800 */
[----:B------:R-:W-:Y:S01]  /*2580*/  BAR.SYNC.DEFER_BLOCKING 0x0 ;  /* 0x0000000000007b1d */ /* 0x000fe20000010000 */
[----:B------:R-:W-:-:S05]  /*2590*/  ISETP.NE.AND P1, PT, R8, RZ, PT ;  /* 0x000000ff0800720c */ /* 0x000fca0003f25270 */
[----:B------:R-:W-:Y:S04]  /*25a0*/  @!P0 LDS R4, [R20+-0x100] ;  /* 0xffff000014048984 */ /* 0x000fe80000000800 */
[----:B------:R-:W0:Y:S02]  /*25b0*/  @!P0 LDS R9, [R20] ;  /* 0x0000000014098984 */ /* 0x000e240000000800 */
[----:B0-----:R-:W-:Y:S02]  /*25c0*/  @!P0 IMAD.IADD R15, R4, 0x1, R9 ;  /* 0x00000001040f8824 */ /* 0x001fe400078e0209 */
        /* <DEDUP_REMOVED lines=38> */
[----:B------:R-:W-:-:S05]  /*2830*/  ISETP.NE.AND P1, PT, R3, 0xff, PT ;  /* 0x000000ff0300780c */ /* 0x000fca0003f25270 */
[----:B------:R-:W-:Y:S04]  /*2840*/  @P0 LDS R2, [R20+-0x4] ;  /* 0xfffffc0014020984 */ /* 0x000fe80000000800 */
[----:B------:R-:W0:Y:S02]  /*2850*/  @P0 LDS R7, [R20] ;  /* 0x0000000014070984 */ /* 0x000e240000000800 */
[----:B0-----:R-:W-:Y:S02]  /*2860*/  @P0 IMAD.IADD R9, R2, 0x1, R7 ;  /* 0x0000000102090824 */ /* 0x001fe400078e0207 */
[----:B------:R0:W-:Y:S04]  /*2870*/  @P0 STS [R20+-0x4], R7 ;  /* 0xfffffc0714000388 */ /* 0x0001e80000000800 */
[----:B------:R0:W-:Y:S01]  /*2880*/  @P0 STS [R20], R9 ;  /* 0x0000000914000388 */ /* 0x0001e20000000800 */
[----:B------:R-:W-:Y:S06]  /*2890*/  BAR.SYNC.DEFER_BLOCKING 0x0 ;  /* 0x0000000000007b1d */ /* 0x000fec0000010000 */
[----:B------:R-:W-:Y:S05]  /*28a0*/  @!P1 EXIT ;  /* 0x000000000000994d */ /* 0x000fea0003800000 */
[----:B0-----:R-:W0:Y:S01]  /*28b0*/  LDS R7, [R20+0x4] ;  /* 0x0000040014077984 */ /* 0x001e220000000800 */
[----:B------:R-:W1:Y:S01]  /*28c0*/  LDC.64 R4, c[0x0][0x388] ;  /* 0x0000e200ff047b82 */ /* 0x000e620000000a00 */
[----:B------:R-:W-:-:S04]  /*28d0*/  IMAD R3, R0, 0x100, R3 ;  /* 0x0000010000037824 */ /* 0x000fc800078e0203 */
[----:B-1----:R-:W-:-:S05]  /*28e0*/  IMAD.WIDE.U32 R2, R3, 0x4, R4 ;  /* 0x0000000403027825 */ /* 0x002fca00078e0004 */
[----:B0-----:R-:W-:Y:S01]  /*28f0*/  REDG.E.ADD.STRONG.GPU desc[UR6][R2.64], R7 ;  /* 0x000000070200798e */ /* 0x001fe2000c12e106 */
[----:B------:R-:W-:Y:S05]  /*2900*/  EXIT ;  /* 0x000000000000794d */ /* 0x000fea0003800000 */
.L_x_62:
        /* <DEDUP_REMOVED lines=15> */
.L_x_65:


//--------------------- .nv.shared.reserved.0     --------------------------
	.section	.nv.shared.reserved.0,"aw",@nobits
	.weak		__nv_reservedSMEM_offset_0_alias
	.size		__nv_reservedSMEM_offset_0_alias, 0, 64
	.other		__nv_reservedSMEM_offset_0_alias,@"STO_CUDA_RESERVED_SHARED STV_DEFAULT"
__nv_reservedSMEM_offset_0_alias:
	.zero		0
	.zero		64


//--------------------- .nv.shared._Z27radixSelectTopK_fp32_kernelPKfPiPKiPKji --------------------------
	.section	.nv.shared._Z27radixSelectTopK_fp32_kernelPKfPiPKiPKji,"aw",@nobits
	.sectionflags	@""
	.align	4
.nv.shared._Z27radixSelectTopK_fp32_kernelPKfPiPKiPKji:
	.zero		2048


//--------------------- .nv.constant0._Z23gatherTopKIndicesKernelPKfPbPj --------------------------
	.section	.nv.constant0._Z23gatherTopKIndicesKernelPKfPbPj,"a",@progbits
	.sectionflags	@""
	.align	4
.nv.constant0._Z23gatherTopKIndicesKernelPKfPbPj:
	.zero		920


//--------------------- .nv.constant0._Z21findRadixBucketKernelPiS_Pji --------------------------
	.section	.nv.constant0._Z21findRadixBucketKernelPiS_Pji,"a",@progbits
	.sectionflags	@""
	.align	4
.nv.constant0._Z21findRadixBucketKernelPiS_Pji:
	.zero		924


//--------------------- .nv.constant0._Z27radixSelectTopK_fp32_kernelPKfPiPKiPKji --------------------------
	.section	.nv.constant0._Z27radixSelectTopK_fp32_kernelPKfPiPKiPKji,"a",@progbits
	.sectionflags	@""
	.align	4
.nv.constant0._Z27radixSelectTopK_fp32_kernelPKfPiPKiPKji:
	.zero		932


//--------------------- SYMBOLS --------------------------

	.type		.nv.reservedSmem.offset0,@object
	.size		.nv.reservedSmem.offset0,0x4
	.type		.nv.reservedSmem.cap,@object
	.size		.nv.reservedSmem.cap,0x4
